// auto-generated by cutlass_sweep.gemm — config: {"arch": "sm_100", "cluster_m": 1, "cluster_n": 1, "dtype": "tf32", "dtype_b": "tf32", "layout": "nt", "stages": 0, "tile_k": 64, "tile_m": 64, "tile_n": 256}
#include "cutlass/cutlass.h"
#include "cutlass/gemm/collective/collective_builder.hpp"
#include "cutlass/gemm/device/gemm_universal_adapter.h"
#include "cutlass/gemm/kernel/gemm_universal.hpp"
#include "cutlass/epilogue/collective/collective_builder.hpp"

using ElemA = cutlass::tfloat32_t;
using ElemB = cutlass::tfloat32_t;
using ElemCD = cutlass::tfloat32_t;
using Acc  = float;
using TileShape    = cute::Shape<cute::_64, cute::_256, cute::_64>;
using ClusterShape = cute::Shape<cute::_1, cute::_1, cute::_1>;

using CollectiveEpilogue = typename cutlass::epilogue::collective::CollectiveBuilder<
    cutlass::arch::Sm100, cutlass::arch::OpClassTensorOp,
    TileShape, ClusterShape,
    cutlass::epilogue::collective::EpilogueTileAuto,
    Acc, Acc,
    ElemCD, cutlass::layout::RowMajor, 128 / cutlass::sizeof_bits<ElemCD>::value,
    ElemCD, cutlass::layout::RowMajor, 128 / cutlass::sizeof_bits<ElemCD>::value,
    cutlass::epilogue::collective::EpilogueScheduleAuto
  >::CollectiveOp;

using CollectiveMainloop = typename cutlass::gemm::collective::CollectiveBuilder<
    cutlass::arch::Sm100, cutlass::arch::OpClassTensorOp,
    ElemA, cutlass::layout::RowMajor, 128 / cutlass::sizeof_bits<ElemA>::value,
    ElemB, cutlass::layout::ColumnMajor, 128 / cutlass::sizeof_bits<ElemB>::value,
    Acc,
    TileShape, ClusterShape,
    cutlass::gemm::collective::StageCountAutoCarveout<static_cast<int>(sizeof(typename CollectiveEpilogue::SharedStorage))>,
    cutlass::gemm::collective::KernelScheduleAuto
  >::CollectiveOp;

using GemmKernel = cutlass::gemm::kernel::GemmUniversal<
    cute::Shape<int,int,int,int>,
    CollectiveMainloop,
    CollectiveEpilogue
>;
using Gemm = cutlass::gemm::device::GemmUniversalAdapter<GemmKernel>;

// Force the device kernel symbol into the cubin without needing a host main.
auto* _anchor = &cutlass::device_kernel<GemmKernel>;


// ===== COMPILED SASS (sm_100a) =====

	.target	sm_100a

	.elftype	@"ET_EXEC"


//--------------------- .note.nv.tkinfo           --------------------------
	.section	.note.nv.tkinfo,"",@"SHT_NOTE"
	.sectionflags	@"SHF_NOTE_NV_TKINFO"
	.tkinfo
        /*0018*/ 	.word	0x00000002
        /*0030*/ 	.string	""
        /*0030*/ 	.string	"ptxas"
        /*0030*/ 	.string	"Cuda compilation tools, release 13.0, V13.0.88"
        /*0030*/ 	.string	"Build cuda_13.0.r13.0/compiler.36424714_0"
        /*0030*/ 	.string	"-arch sm_100a -m 64 "



//--------------------- .note.nv.cuinfo           --------------------------
	.section	.note.nv.cuinfo,"",@"SHT_NOTE"
	.sectionflags	@"SHF_NOTE_NV_CUINFO"
        /*0018*/ 	.short	0x0002
        /*001a*/ 	.short	0x0064
        /*001c*/ 	.short	0x0082
	.zero		2


//--------------------- .nv.info                  --------------------------
	.section	.nv.info,"",@"SHT_CUDA_INFO"
	.align	4


	//----- nvinfo : EIATTR_REGCOUNT
	.align		4
        /*0000*/ 	.byte	0x04, 0x2f
        /*0002*/ 	.short	(.L_19 - .L_18)
	.align		4
.L_18:
        /*0004*/ 	.word	index@(_ZN7cutlass13device_kernelINS_4gemm6kernel13GemmUniversalIN4cute5tupleIJiiiiEEENS1_10collective13CollectiveMmaINS1_35MainloopSm100TmaUmmaWarpSpecializedILi2ELi2ELi4ENS5_IJNS4_1CILi1EEESB_SB_EEEEENS5_IJNSA_ILi64EEENSA_ILi256EEESE_EEENS_10tfloat32_tENS5_IJlSB_lEEESH_SI_NS4_8TiledMMAINS4_8MMA_AtomIJNS4_17SM100_MMA_TF32_SSISH_SH_fLi64ELi256ELNS4_4UMMA5MajorE0ELSN_0ELNSM_7ScaleInE0ELSO_0EEEEEENS4_6LayoutISC_NS5_IJNSA_ILi0EEESS_SS_EEEEENS5_IJNS4_10UnderscoreESV_SV_EEEEENS4_13SM90_TMA_LOADENS4_14ComposedLayoutINS4_7SwizzleILi3ELi4ELi3EEENS4_18smem_ptr_flag_bitsILi32EEENSR_INS5_IJNSA_ILi8EEENSA_ILi32EEEEEENS5_IJS15_SB_EEEEEEEvNS4_8identityESY_S19_vS1A_EENS_8epilogue10collective18CollectiveEpilogueINS1C_23Sm100TmaWarpSpecializedILi4ELi2ELi16ELb1ELb0EEEJSG_NS5_IJNSR_ISE_SB_EENSR_IS15_SB_EEEEESH_SI_SH_SI_NS1C_6fusion15FusionCallbacksIS1G_NS1K_17LinearCombinationISH_fSH_fLNS_15FloatRoundStyleE2EEESG_S1J_JEEENS4_5SM1004TMEM4LOAD26SM100_TMEM_LOAD_16dp128b8xESY_S19_NS4_17SM75_U32x4_LDSM_NENS4_14SM90_TMA_STOREES19_NS4_17SM90_U32x4_STSM_NENS4_39AutoVectorizingCopyWithAssumedAlignmentILi128EEEEEEvvEEEEvNT_6ParamsE)
        /*0008*/ 	.word	0x0000005e


	//----- nvinfo : EIATTR_FRAME_SIZE
	.align		4
.L_19:
        /*000c*/ 	.byte	0x04, 0x11
        /*000e*/ 	.short	(.L_21 - .L_20)
	.align		4
.L_20:
        /*0010*/ 	.word	index@($__internal_2_$__cuda_sm10x_tcgen05_guardrail_trap_unallocated_columns_being_dealloced)
        /*0014*/ 	.word	0x00000000


	//----- nvinfo : EIATTR_FRAME_SIZE
	.align		4
.L_21:
        /*0018*/ 	.byte	0x04, 0x11
        /*001a*/ 	.short	(.L_23 - .L_22)
	.align		4
.L_22:
        /*001c*/ 	.word	index@($__internal_1_$__cuda_sm10x_tcgen05_guardrail_trap_phase_invalid_during_alloc)
        /*0020*/ 	.word	0x00000000


	//----- nvinfo : EIATTR_FRAME_SIZE
	.align		4
.L_23:
        /*0024*/ 	.byte	0x04, 0x11
        /*0026*/ 	.short	(.L_25 - .L_24)
	.align		4
.L_24:
        /*0028*/ 	.word	index@($__internal_0_$__cuda_sm10x_tcgen05_guardrail_trap_col_being_dealloced_not_returned_by_alloc)
        /*002c*/ 	.word	0x00000000


	//----- nvinfo : EIATTR_FRAME_SIZE
	.align		4
.L_25:
        /*0030*/ 	.byte	0x04, 0x11
        /*0032*/ 	.short	(.L_27 - .L_26)
	.align		4
.L_26:
        /*0034*/ 	.word	index@(_ZN7cutlass13device_kernelINS_4gemm6kernel13GemmUniversalIN4cute5tupleIJiiiiEEENS1_10collective13CollectiveMmaINS1_35MainloopSm100TmaUmmaWarpSpecializedILi2ELi2ELi4ENS5_IJNS4_1CILi1EEESB_SB_EEEEENS5_IJNSA_ILi64EEENSA_ILi256EEESE_EEENS_10tfloat32_tENS5_IJlSB_lEEESH_SI_NS4_8TiledMMAINS4_8MMA_AtomIJNS4_17SM100_MMA_TF32_SSISH_SH_fLi64ELi256ELNS4_4UMMA5MajorE0ELSN_0ELNSM_7ScaleInE0ELSO_0EEEEEENS4_6LayoutISC_NS5_IJNSA_ILi0EEESS_SS_EEEEENS5_IJNS4_10UnderscoreESV_SV_EEEEENS4_13SM90_TMA_LOADENS4_14ComposedLayoutINS4_7SwizzleILi3ELi4ELi3EEENS4_18smem_ptr_flag_bitsILi32EEENSR_INS5_IJNSA_ILi8EEENSA_ILi32EEEEEENS5_IJS15_SB_EEEEEEEvNS4_8identityESY_S19_vS1A_EENS_8epilogue10collective18CollectiveEpilogueINS1C_23Sm100TmaWarpSpecializedILi4ELi2ELi16ELb1ELb0EEEJSG_NS5_IJNSR_ISE_SB_EENSR_IS15_SB_EEEEESH_SI_SH_SI_NS1C_6fusion15FusionCallbacksIS1G_NS1K_17LinearCombinationISH_fSH_fLNS_15FloatRoundStyleE2EEESG_S1J_JEEENS4_5SM1004TMEM4LOAD26SM100_TMEM_LOAD_16dp128b8xESY_S19_NS4_17SM75_U32x4_LDSM_NENS4_14SM90_TMA_STOREES19_NS4_17SM90_U32x4_STSM_NENS4_39AutoVectorizingCopyWithAssumedAlignmentILi128EEEEEEvvEEEEvNT_6ParamsE)
        /*0038*/ 	.word	0x00000000


	//----- nvinfo : EIATTR_MIN_STACK_SIZE
	.align		4
.L_27:
        /*003c*/ 	.byte	0x04, 0x12
        /*003e*/ 	.short	(.L_29 - .L_28)
	.align		4
.L_28:
        /*0040*/ 	.word	index@(_ZN7cutlass13device_kernelINS_4gemm6kernel13GemmUniversalIN4cute5tupleIJiiiiEEENS1_10collective13CollectiveMmaINS1_35MainloopSm100TmaUmmaWarpSpecializedILi2ELi2ELi4ENS5_IJNS4_1CILi1EEESB_SB_EEEEENS5_IJNSA_ILi64EEENSA_ILi256EEESE_EEENS_10tfloat32_tENS5_IJlSB_lEEESH_SI_NS4_8TiledMMAINS4_8MMA_AtomIJNS4_17SM100_MMA_TF32_SSISH_SH_fLi64ELi256ELNS4_4UMMA5MajorE0ELSN_0ELNSM_7ScaleInE0ELSO_0EEEEEENS4_6LayoutISC_NS5_IJNSA_ILi0EEESS_SS_EEEEENS5_IJNS4_10UnderscoreESV_SV_EEEEENS4_13SM90_TMA_LOADENS4_14ComposedLayoutINS4_7SwizzleILi3ELi4ELi3EEENS4_18smem_ptr_flag_bitsILi32EEENSR_INS5_IJNSA_ILi8EEENSA_ILi32EEEEEENS5_IJS15_SB_EEEEEEEvNS4_8identityESY_S19_vS1A_EENS_8epilogue10collective18CollectiveEpilogueINS1C_23Sm100TmaWarpSpecializedILi4ELi2ELi16ELb1ELb0EEEJSG_NS5_IJNSR_ISE_SB_EENSR_IS15_SB_EEEEESH_SI_SH_SI_NS1C_6fusion15FusionCallbacksIS1G_NS1K_17LinearCombinationISH_fSH_fLNS_15FloatRoundStyleE2EEESG_S1J_JEEENS4_5SM1004TMEM4LOAD26SM100_TMEM_LOAD_16dp128b8xESY_S19_NS4_17SM75_U32x4_LDSM_NENS4_14SM90_TMA_STOREES19_NS4_17SM90_U32x4_STSM_NENS4_39AutoVectorizingCopyWithAssumedAlignmentILi128EEEEEEvvEEEEvNT_6ParamsE)
        /*0044*/ 	.word	0x00000000
.L_29:


//--------------------- .nv.compat                --------------------------
	.section	.nv.compat,"",@"SHT_CUDA_COMPAT_INFO"
	.align	4
        /*0000*/ 	.byte	0x02, 0x09, 0x01, 0x00, 0x02, 0x02, 0x02, 0x00, 0x02, 0x05, 0x05, 0x00, 0x03, 0x07, 0x01, 0x01
        /*0010*/ 	.byte	0x02, 0x03, 0x01, 0x00, 0x02, 0x06, 0x01, 0x00, 0x04, 0x0b, 0x08, 0x00, 0x09, 0x00, 0x00, 0x00
        /*0020*/ 	.byte	0x00, 0x00, 0x00, 0x00


//--------------------- .nv.info._ZN7cutlass13device_kernelINS_4gemm6kernel13GemmUniversalIN4cute5tupleIJiiiiEEENS1_10collective13CollectiveMmaINS1_35MainloopSm100TmaUmmaWarpSpecializedILi2ELi2ELi4ENS5_IJNS4_1CILi1EEESB_SB_EEEEENS5_IJNSA_ILi64EEENSA_ILi256EEESE_EEENS_10tfloat32_tENS5_IJlSB_lEEESH_SI_NS4_8TiledMMAINS4_8MMA_AtomIJNS4_17SM100_MMA_TF32_SSISH_SH_fLi64ELi256ELNS4_4UMMA5MajorE0ELSN_0ELNSM_7ScaleInE0ELSO_0EEEEEENS4_6LayoutISC_NS5_IJNSA_ILi0EEESS_SS_EEEEENS5_IJNS4_10UnderscoreESV_SV_EEEEENS4_13SM90_TMA_LOADENS4_14ComposedLayoutINS4_7SwizzleILi3ELi4ELi3EEENS4_18smem_ptr_flag_bitsILi32EEENSR_INS5_IJNSA_ILi8EEENSA_ILi32EEEEEENS5_IJS15_SB_EEEEEEEvNS4_8identityESY_S19_vS1A_EENS_8epilogue10collective18CollectiveEpilogueINS1C_23Sm100TmaWarpSpecializedILi4ELi2ELi16ELb1ELb0EEEJSG_NS5_IJNSR_ISE_SB_EENSR_IS15_SB_EEEEESH_SI_SH_SI_NS1C_6fusion15FusionCallbacksIS1G_NS1K_17LinearCombinationISH_fSH_fLNS_15FloatRoundStyleE2EEESG_S1J_JEEENS4_5SM1004TMEM4LOAD26SM100_TMEM_LOAD_16dp128b8xESY_S19_NS4_17SM75_U32x4_LDSM_NENS4_14SM90_TMA_STOREES19_NS4_17SM90_U32x4_STSM_NENS4_39AutoVectorizingCopyWithAssumedAlignmentILi128EEEEEEvvEEEEvNT_6ParamsE --------------------------
	.section	.nv.info._ZN7cutlass13device_kernelINS_4gemm6kernel13GemmUniversalIN4cute5tupleIJiiiiEEENS1_10collective13CollectiveMmaINS1_35MainloopSm100TmaUmmaWarpSpecializedILi2ELi2ELi4ENS5_IJNS4_1CILi1EEESB_SB_EEEEENS5_IJNSA_ILi64EEENSA_ILi256EEESE_EEENS_10tfloat32_tENS5_IJlSB_lEEESH_SI_NS4_8TiledMMAINS4_8MMA_AtomIJNS4_17SM100_MMA_TF32_SSISH_SH_fLi64ELi256ELNS4_4UMMA5MajorE0ELSN_0ELNSM_7ScaleInE0ELSO_0EEEEEENS4_6LayoutISC_NS5_IJNSA_ILi0EEESS_SS_EEEEENS5_IJNS4_10UnderscoreESV_SV_EEEEENS4_13SM90_TMA_LOADENS4_14ComposedLayoutINS4_7SwizzleILi3ELi4ELi3EEENS4_18smem_ptr_flag_bitsILi32EEENSR_INS5_IJNSA_ILi8EEENSA_ILi32EEEEEENS5_IJS15_SB_EEEEEEEvNS4_8identityESY_S19_vS1A_EENS_8epilogue10collective18CollectiveEpilogueINS1C_23Sm100TmaWarpSpecializedILi4ELi2ELi16ELb1ELb0EEEJSG_NS5_IJNSR_ISE_SB_EENSR_IS15_SB_EEEEESH_SI_SH_SI_NS1C_6fusion15FusionCallbacksIS1G_NS1K_17LinearCombinationISH_fSH_fLNS_15FloatRoundStyleE2EEESG_S1J_JEEENS4_5SM1004TMEM4LOAD26SM100_TMEM_LOAD_16dp128b8xESY_S19_NS4_17SM75_U32x4_LDSM_NENS4_14SM90_TMA_STOREES19_NS4_17SM90_U32x4_STSM_NENS4_39AutoVectorizingCopyWithAssumedAlignmentILi128EEEEEEvvEEEEvNT_6ParamsE,"",@"SHT_CUDA_INFO"
	.sectionflags	@""
	.align	4


	//----- nvinfo : EIATTR_CUDA_API_VERSION
	.align		4
        /*0000*/ 	.byte	0x04, 0x37
        /*0002*/ 	.short	(.L_31 - .L_30)
.L_30:
        /*0004*/ 	.word	0x00000082


	//----- nvinfo : EIATTR_KPARAM_INFO
	.align		4
.L_31:
        /*0008*/ 	.byte	0x04, 0x17
        /*000a*/ 	.short	(.L_33 - .L_32)
.L_32:
        /*000c*/ 	.word	0x00000000
        /*0010*/ 	.short	0x0000
        /*0012*/ 	.short	0x0000
        /*0014*/ 	.byte	0x00, 0xf0, 0x01, 0x20


	//----- nvinfo : EIATTR_AT_ENTRY_FRAGMENTS
	.align		4
.L_33:
        /*0018*/ 	.byte	0x04, 0x4f
        /*001a*/ 	.short	(.L_35 - .L_34)


	//   ....[0]....
.L_34:
        /*001c*/ 	.word	0x00000006


	//----- nvinfo : EIATTR_RESERVED_SMEM_USED
	.align		4
.L_35:
        /*0020*/ 	.byte	0x01, 0x41
	.zero		2


	//----- nvinfo : EIATTR_SPARSE_MMA_MASK
	.align		4
        /*0024*/ 	.byte	0x03, 0x50
        /*0026*/ 	.short	0x0000


	//----- nvinfo : EIATTR_TCGEN05_1CTA_USED
	.align		4
        /*0028*/ 	.byte	0x01, 0x51
	.zero		2


	//----- nvinfo : EIATTR_MAXREG_COUNT
	.align		4
        /*002c*/ 	.byte	0x03, 0x1b
        /*002e*/ 	.short	0x00ff


	//----- nvinfo : EIATTR_NUM_BARRIERS
	.align		4
        /*0030*/ 	.byte	0x02, 0x4c
        /*0032*/ 	.byte	0x07
	.zero		1


	//----- nvinfo : EIATTR_EXTERNS
	.align		4
        /*0034*/ 	.byte	0x04, 0x0f
        /*0036*/ 	.short	(.L_37 - .L_36)


	//   ....[0]....
	.align		4
.L_36:
        /*0038*/ 	.word	index@(__assertfail)


	//----- nvinfo : EIATTR_MERCURY_ISA_VERSION
	.align		4
.L_37:
        /*003c*/ 	.byte	0x03, 0x5f
        /*003e*/ 	.short	0x0101


	//----- nvinfo : EIATTR_INT_WARP_WIDE_INSTR_OFFSETS
	.align		4
        /*0040*/ 	.byte	0x04, 0x31
        /*0042*/ 	.short	(.L_39 - .L_38)


	//   ....[0]....
.L_38:
        /*0044*/ 	.word	0x00001f00


	//   ....[1]....
        /*0048*/ 	.word	0x00003a40


	//   ....[2]....
        /*004c*/ 	.word	0x00003a70


	//   ....[3]....
        /*0050*/ 	.word	0x00003ac0


	//   ....[4]....
        /*0054*/ 	.word	0x000043c0


	//   ....[5]....
        /*0058*/ 	.word	0x00004420


	//   ....[6]....
        /*005c*/ 	.word	0x00004510


	//   ....[7]....
        /*0060*/ 	.word	0x00004580


	//   ....[8]....
        /*0064*/ 	.word	0x00004670


	//   ....[9]....
        /*0068*/ 	.word	0x000046e0


	//   ....[10]....
        /*006c*/ 	.word	0x000047e0


	//   ....[11]....
        /*0070*/ 	.word	0x00004860


	//   ....[12]....
        /*0074*/ 	.word	0x00004960


	//   ....[13]....
        /*0078*/ 	.word	0x00004a30


	//   ....[14]....
        /*007c*/ 	.word	0x00004ad0


	//   ....[15]....
        /*0080*/ 	.word	0x00004ba0


	//   ....[16]....
        /*0084*/ 	.word	0x00004c50


	//   ....[17]....
        /*0088*/ 	.word	0x00004d30


	//   ....[18]....
        /*008c*/ 	.word	0x00004eb0


	//   ....[19]....
        /*0090*/ 	.word	0x00005000


	//----- nvinfo : EIATTR_COOP_GROUP_MASK_REGIDS
	.align		4
.L_39:
        /*0094*/ 	.byte	0x04, 0x29
        /*0096*/ 	.short	(.L_41 - .L_40)


	//   ....[0]....
.L_40:
        /*0098*/ 	.word	0xffffffff


	//   ....[1]....
        /*009c*/ 	.word	0xffffffff


	//   ....[2]....
        /*00a0*/ 	.word	0xffffffff


	//   ....[3]....
        /*00a4*/ 	.word	0xffffffff


	//   ....[4]....
        /*00a8*/ 	.word	0xffffffff


	//   ....[5]....
        /*00ac*/ 	.word	0xffffffff


	//   ....[6]....
        /*00b0*/ 	.word	0xffffffff


	//   ....[7]....
        /*00b4*/ 	.word	0xffffffff


	//   ....[8]....
        /*00b8*/ 	.word	0xffffffff


	//   ....[9]....
        /*00bc*/ 	.word	0xffffffff


	//   ....[10]....
        /*00c0*/ 	.word	0xffffffff


	//   ....[11]....
        /*00c4*/ 	.word	0xffffffff


	//   ....[12]....
        /*00c8*/ 	.word	0xffffffff


	//----- nvinfo : EIATTR_COOP_GROUP_INSTR_OFFSETS
	.align		4
.L_41:
        /*00cc*/ 	.byte	0x04, 0x28
        /*00ce*/ 	.short	(.L_43 - .L_42)


	//   ....[0]....
.L_42:
        /*00d0*/ 	.word	0x00000090


	//   ....[1]....
        /*00d4*/ 	.word	0x000004d0


	//   ....[2]....
        /*00d8*/ 	.word	0x00000600


	//   ....[3]....
        /*00dc*/ 	.word	0x000007a0


	//   ....[4]....
        /*00e0*/ 	.word	0x000008a0


	//   ....[5]....
        /*00e4*/ 	.word	0x00000a10


	//   ....[6]....
        /*00e8*/ 	.word	0x00000bb0


	//   ....[7]....
        /*00ec*/ 	.word	0x00001de0


	//   ....[8]....
        /*00f0*/ 	.word	0x00002aa0


	//   ....[9]....
        /*00f4*/ 	.word	0x00002cb0


	//   ....[10]....
        /*00f8*/ 	.word	0x00002ce0


	//   ....[11]....
        /*00fc*/ 	.word	0x00003930


	//   ....[12]....
        /*0100*/ 	.word	0x00003b60


	//----- nvinfo : EIATTR_VRC_CTA_INIT_COUNT
	.align		4
.L_43:
        /*0104*/ 	.byte	0x02, 0x4a
        /*0106*/ 	.byte	0x80
	.zero		1


	//----- nvinfo : EIATTR_SYSCALL_OFFSETS
	.align		4
        /*0108*/ 	.byte	0x04, 0x46
        /*010a*/ 	.short	(.L_45 - .L_44)


	//   ....[0]....
.L_44:
        /*010c*/ 	.word	0x00005ab0


	//   ....[1]....
        /*0110*/ 	.word	0x00005ba0


	//   ....[2]....
        /*0114*/ 	.word	0x000063c0


	//   ....[3]....
        /*0118*/ 	.word	0x00006d80


	//   ....[4]....
        /*011c*/ 	.word	0x000076e0


	//   ....[5]....
        /*0120*/ 	.word	0x00008090


	//   ....[6]....
        /*0124*/ 	.word	0x00008a40


	//   ....[7]....
        /*0128*/ 	.word	0x00009420


	//   ....[8]....
        /*012c*/ 	.word	0x00009dd0


	//   ....[9]....
        /*0130*/ 	.word	0x0000a730


	//----- nvinfo : EIATTR_MBARRIER_INSTR_OFFSETS
	.align		4
.L_45:
        /*0134*/ 	.byte	0x04, 0x39
        /*0136*/ 	.short	(.L_47 - .L_46)


	//   ....[0]....
.L_46:
        /*0138*/ 	.word	0x000005b0
        /*013c*/ 	.word	0x000000ff
        /*0140*/ 	.word	0x00000000
        /*0144*/ 	.short	0x0100
        /*0146*/ 	.byte	0x05
	.zero		1


	//   ....[1]....
        /*0148*/ 	.word	0x000005c0
        /*014c*/ 	.word	0x000000ff
        /*0150*/ 	.word	0x00000010
        /*0154*/ 	.short	0x0100
        /*0156*/ 	.byte	0x05
	.zero		1


	//   ....[2]....
        /*0158*/ 	.word	0x000005d0
        /*015c*/ 	.word	0x000000ff
        /*0160*/ 	.word	0x00000008
        /*0164*/ 	.short	0x0100
        /*0166*/ 	.byte	0x05
	.zero		1


	//   ....[3]....
        /*0168*/ 	.word	0x000005e0
        /*016c*/ 	.word	0x000000ff
        /*0170*/ 	.word	0x00000018
        /*0174*/ 	.short	0x0100
        /*0176*/ 	.byte	0x05
	.zero		1


	//   ....[4]....
        /*0178*/ 	.word	0x00000710
        /*017c*/ 	.word	0x000000ff
        /*0180*/ 	.word	0x00000020
        /*0184*/ 	.short	0x0100
        /*0186*/ 	.byte	0x07
	.zero		1


	//   ....[5]....
        /*0188*/ 	.word	0x00000720
        /*018c*/ 	.word	0x000000ff
        /*0190*/ 	.word	0x00000040
        /*0194*/ 	.short	0x0100
        /*0196*/ 	.byte	0x07
	.zero		1


	//   ....[6]....
        /*0198*/ 	.word	0x00000730
        /*019c*/ 	.word	0x000000ff
        /*01a0*/ 	.word	0x00000028
        /*01a4*/ 	.short	0x0100
        /*01a6*/ 	.byte	0x07
	.zero		1


	//   ....[7]....
        /*01a8*/ 	.word	0x00000740
        /*01ac*/ 	.word	0x000000ff
        /*01b0*/ 	.word	0x00000048
        /*01b4*/ 	.short	0x0100
        /*01b6*/ 	.byte	0x07
	.zero		1


	//   ....[8]....
        /*01b8*/ 	.word	0x00000750
        /*01bc*/ 	.word	0x000000ff
        /*01c0*/ 	.word	0x00000030
        /*01c4*/ 	.short	0x0100
        /*01c6*/ 	.byte	0x07
	.zero		1


	//   ....[9]....
        /*01c8*/ 	.word	0x00000760
        /*01cc*/ 	.word	0x000000ff
        /*01d0*/ 	.word	0x00000050
        /*01d4*/ 	.short	0x0100
        /*01d6*/ 	.byte	0x07
	.zero		1


	//   ....[10]....
        /*01d8*/ 	.word	0x00000770
        /*01dc*/ 	.word	0x000000ff
        /*01e0*/ 	.word	0x00000038
        /*01e4*/ 	.short	0x0100
        /*01e6*/ 	.byte	0x07
	.zero		1


	//   ....[11]....
        /*01e8*/ 	.word	0x00000780
        /*01ec*/ 	.word	0x000000ff
        /*01f0*/ 	.word	0x00000058
        /*01f4*/ 	.short	0x0100
        /*01f6*/ 	.byte	0x07
	.zero		1


	//   ....[12]....
        /*01f8*/ 	.word	0x00000870
        /*01fc*/ 	.word	0x000000ff
        /*0200*/ 	.word	0x00000060
        /*0204*/ 	.short	0x0100
        /*0206*/ 	.byte	0x05
	.zero		1


	//   ....[13]....
        /*0208*/ 	.word	0x00000880
        /*020c*/ 	.word	0x000000ff
        /*0210*/ 	.word	0x00000068
        /*0214*/ 	.short	0x0100
        /*0216*/ 	.byte	0x05
	.zero		1


	//   ....[14]....
        /*0218*/ 	.word	0x000009c0
        /*021c*/ 	.word	0x000000ff
        /*0220*/ 	.word	0x00000070
        /*0224*/ 	.short	0x0100
        /*0226*/ 	.byte	0x05
	.zero		1


	//   ....[15]....
        /*0228*/ 	.word	0x000009d0
        /*022c*/ 	.word	0x000000ff
        /*0230*/ 	.word	0x00000080
        /*0234*/ 	.short	0x0100
        /*0236*/ 	.byte	0x05
	.zero		1


	//   ....[16]....
        /*0238*/ 	.word	0x000009e0
        /*023c*/ 	.word	0x000000ff
        /*0240*/ 	.word	0x00000078
        /*0244*/ 	.short	0x0100
        /*0246*/ 	.byte	0x05
	.zero		1


	//   ....[17]....
        /*0248*/ 	.word	0x000009f0
        /*024c*/ 	.word	0x000000ff
        /*0250*/ 	.word	0x00000088
        /*0254*/ 	.short	0x0100
        /*0256*/ 	.byte	0x05
	.zero		1


	//   ....[18]....
        /*0258*/ 	.word	0x00000b20
        /*025c*/ 	.word	0x000000ff
        /*0260*/ 	.word	0x00000090
        /*0264*/ 	.short	0x0100
        /*0266*/ 	.byte	0x07
	.zero		1


	//   ....[19]....
        /*0268*/ 	.word	0x00000b30
        /*026c*/ 	.word	0x000000ff
        /*0270*/ 	.word	0x000000b0
        /*0274*/ 	.short	0x0100
        /*0276*/ 	.byte	0x07
	.zero		1


	//   ....[20]....
        /*0278*/ 	.word	0x00000b40
        /*027c*/ 	.word	0x000000ff
        /*0280*/ 	.word	0x00000098
        /*0284*/ 	.short	0x0100
        /*0286*/ 	.byte	0x07
	.zero		1


	//   ....[21]....
        /*0288*/ 	.word	0x00000b50
        /*028c*/ 	.word	0x000000ff
        /*0290*/ 	.word	0x000000b8
        /*0294*/ 	.short	0x0100
        /*0296*/ 	.byte	0x07
	.zero		1


	//   ....[22]....
        /*0298*/ 	.word	0x00000b60
        /*029c*/ 	.word	0x000000ff
        /*02a0*/ 	.word	0x000000a0
        /*02a4*/ 	.short	0x0100
        /*02a6*/ 	.byte	0x07
	.zero		1


	//   ....[23]....
        /*02a8*/ 	.word	0x00000b70
        /*02ac*/ 	.word	0x000000ff
        /*02b0*/ 	.word	0x000000c0
        /*02b4*/ 	.short	0x0100
        /*02b6*/ 	.byte	0x07
	.zero		1


	//   ....[24]....
        /*02b8*/ 	.word	0x00000b80
        /*02bc*/ 	.word	0x000000ff
        /*02c0*/ 	.word	0x000000a8
        /*02c4*/ 	.short	0x0100
        /*02c6*/ 	.byte	0x07
	.zero		1


	//   ....[25]....
        /*02c8*/ 	.word	0x00000b90
        /*02cc*/ 	.word	0x000000ff
        /*02d0*/ 	.word	0x000000c8
        /*02d4*/ 	.short	0x0100
        /*02d6*/ 	.byte	0x07
	.zero		1


	//   ....[26]....
        /*02d8*/ 	.word	0x00000c80
        /*02dc*/ 	.word	0x000000ff
        /*02e0*/ 	.word	0x000000d0
        /*02e4*/ 	.short	0x0100
        /*02e6*/ 	.byte	0x05
	.zero		1


	//   ....[27]....
        /*02e8*/ 	.word	0x00000c90
        /*02ec*/ 	.word	0x000000ff
        /*02f0*/ 	.word	0x000000e0
        /*02f4*/ 	.short	0x0100
        /*02f6*/ 	.byte	0x05
	.zero		1


	//   ....[28]....
        /*02f8*/ 	.word	0x00000ca0
        /*02fc*/ 	.word	0x000000ff
        /*0300*/ 	.word	0x000000d8
        /*0304*/ 	.short	0x0100
        /*0306*/ 	.byte	0x05
	.zero		1


	//   ....[29]....
        /*0308*/ 	.word	0x00000cb0
        /*030c*/ 	.word	0x000000ff
        /*0310*/ 	.word	0x000000e8
        /*0314*/ 	.short	0x0100
        /*0316*/ 	.byte	0x05
	.zero		1


	//   ....[30]....
        /*0318*/ 	.word	0x00001580
        /*031c*/ 	.word	0x00000002
        /*0320*/ 	.word	0x000000e0
        /*0324*/ 	.short	0x010a
        /*0326*/ 	.byte	0xff
	.zero		1


	//   ....[31]....
        /*0328*/ 	.word	0x000015b0
        /*032c*/ 	.word	0x00000002
        /*0330*/ 	.word	0x000000d0
        /*0334*/ 	.short	0x0101
        /*0336*/ 	.byte	0xff
	.zero		1


	//   ....[32]....
        /*0338*/ 	.word	0x00001680
        /*033c*/ 	.word	0x000000ff
        /*0340*/ 	.word	0x00000010
        /*0344*/ 	.short	0x010a
        /*0346*/ 	.byte	0x08
	.zero		1


	//   ....[33]....
        /*0348*/ 	.word	0x00001720
        /*034c*/ 	.word	0x000000ff
        /*0350*/ 	.word	0x00000010
        /*0354*/ 	.short	0x010a
        /*0356*/ 	.byte	0x21
	.zero		1


	//   ....[34]....
        /*0358*/ 	.word	0x00001870
        /*035c*/ 	.word	0x000000ff
        /*0360*/ 	.word	0x00000010
        /*0364*/ 	.short	0x010a
        /*0366*/ 	.byte	0x08
	.zero		1


	//   ....[35]....
        /*0368*/ 	.word	0x00001a40
        /*036c*/ 	.word	0x000000ff
        /*0370*/ 	.word	0x00000068
        /*0374*/ 	.short	0x0101
        /*0376*/ 	.byte	0x04
	.zero		1


	//   ....[36]....
        /*0378*/ 	.word	0x00001a60
        /*037c*/ 	.word	0x000000ff
        /*0380*/ 	.word	0x00000010
        /*0384*/ 	.short	0x010a
        /*0386*/ 	.byte	0x08
	.zero		1


	//   ....[37]....
        /*0388*/ 	.word	0x00001ae0
        /*038c*/ 	.word	0x000000ff
        /*0390*/ 	.word	0x00000010
        /*0394*/ 	.short	0x010a
        /*0396*/ 	.byte	0x21
	.zero		1


	//   ....[38]....
        /*0398*/ 	.word	0x00001c30
        /*039c*/ 	.word	0x000000ff
        /*03a0*/ 	.word	0x00000010
        /*03a4*/ 	.short	0x010a
        /*03a6*/ 	.byte	0x08
	.zero		1


	//   ....[39]....
        /*03a8*/ 	.word	0x00001e10
        /*03ac*/ 	.word	0x00000002
        /*03b0*/ 	.word	0x00000070
        /*03b4*/ 	.short	0x010a
        /*03b6*/ 	.byte	0xff
	.zero		1


	//   ....[40]....
        /*03b8*/ 	.word	0x00001ed0
        /*03bc*/ 	.word	0x00000002
        /*03c0*/ 	.word	0x00000000
        /*03c4*/ 	.short	0x0101
        /*03c6*/ 	.byte	0xff
	.zero		1


	//   ....[41]....
        /*03c8*/ 	.word	0x00002430
        /*03cc*/ 	.word	0x000000ff
        /*03d0*/ 	.word	0x00000000
        /*03d4*/ 	.short	0x010a
        /*03d6*/ 	.byte	0x04
	.zero		1


	//   ....[42]....
        /*03d8*/ 	.word	0x000024d0
        /*03dc*/ 	.word	0x00000000
        /*03e0*/ 	.word	0x00000000
        /*03e4*/ 	.short	0x010a
        /*03e6*/ 	.byte	0xff
	.zero		1


	//   ....[43]....
        /*03e8*/ 	.word	0x000025f0
        /*03ec*/ 	.word	0x00000000
        /*03f0*/ 	.word	0x000000d0
        /*03f4*/ 	.short	0x010a
        /*03f6*/ 	.byte	0xff
	.zero		1


	//   ....[44]....
        /*03f8*/ 	.word	0x00002660
        /*03fc*/ 	.word	0x00000000
        /*0400*/ 	.word	0x00000000
        /*0404*/ 	.short	0x0101
        /*0406*/ 	.byte	0xff
	.zero		1


	//   ....[45]....
        /*0408*/ 	.word	0x00002680
        /*040c*/ 	.word	0x000000ff
        /*0410*/ 	.word	0x00000080
        /*0414*/ 	.short	0x010a
        /*0416*/ 	.byte	0x05
	.zero		1


	//   ....[46]....
        /*0418*/ 	.word	0x000027a0
        /*041c*/ 	.word	0x00000000
        /*0420*/ 	.word	0x00000070
        /*0424*/ 	.short	0x010a
        /*0426*/ 	.byte	0xff
	.zero		1


	//   ....[47]....
        /*0428*/ 	.word	0x000028a0
        /*042c*/ 	.word	0x00000000
        /*0430*/ 	.word	0x00000000
        /*0434*/ 	.short	0x0101
        /*0436*/ 	.byte	0xff
	.zero		1


	//   ....[48]....
        /*0438*/ 	.word	0x00002930
        /*043c*/ 	.word	0x000000ff
        /*0440*/ 	.word	0x00000080
        /*0444*/ 	.short	0x0106
        /*0446*/ 	.byte	0x05
	.zero		1


	//   ....[49]....
        /*0448*/ 	.word	0x00002950
        /*044c*/ 	.word	0x000000ff
        /*0450*/ 	.word	0x00000080
        /*0454*/ 	.short	0x010a
        /*0456*/ 	.byte	0x05
	.zero		1


	//   ....[50]....
        /*0458*/ 	.word	0x000029e0
        /*045c*/ 	.word	0x000000ff
        /*0460*/ 	.word	0x00000080
        /*0464*/ 	.short	0x0106
        /*0466*/ 	.byte	0x04
	.zero		1


	//   ....[51]....
        /*0468*/ 	.word	0x00002a20
        /*046c*/ 	.word	0x00000000
        /*0470*/ 	.word	0x00000080
        /*0474*/ 	.short	0x010a
        /*0476*/ 	.byte	0xff
	.zero		1


	//   ....[52]....
        /*0478*/ 	.word	0x00002fe0
        /*047c*/ 	.word	0x00000000
        /*0480*/ 	.word	0x00000070
        /*0484*/ 	.short	0x010a
        /*0486*/ 	.byte	0xff
	.zero		1


	//   ....[53]....
        /*0488*/ 	.word	0x000030f0
        /*048c*/ 	.word	0x00000003
        /*0490*/ 	.word	0x00000000
        /*0494*/ 	.short	0x0101
        /*0496*/ 	.byte	0xff
	.zero		1


	//   ....[54]....
        /*0498*/ 	.word	0x00003100
        /*049c*/ 	.word	0x000000ff
        /*04a0*/ 	.word	0x00000000
        /*04a4*/ 	.short	0x010a
        /*04a6*/ 	.byte	0x07
	.zero		1


	//   ....[55]....
        /*04a8*/ 	.word	0x00003180
        /*04ac*/ 	.word	0x000000ff
        /*04b0*/ 	.word	0x000000b0
        /*04b4*/ 	.short	0x010a
        /*04b6*/ 	.byte	0x06
	.zero		1


	//   ....[56]....
        /*04b8*/ 	.word	0x00003250
        /*04bc*/ 	.word	0x000000ff
        /*04c0*/ 	.word	0x00000000
        /*04c4*/ 	.short	0x010a
        /*04c6*/ 	.byte	0x0b
	.zero		1


	//   ....[57]....
        /*04c8*/ 	.word	0x00003380
        /*04cc*/ 	.word	0x000000ff
        /*04d0*/ 	.word	0x00000000
        /*04d4*/ 	.short	0x010a
        /*04d6*/ 	.byte	0x22
	.zero		1


	//   ....[58]....
        /*04d8*/ 	.word	0x00003760
        /*04dc*/ 	.word	0x000000ff
        /*04e0*/ 	.word	0x00000000
        /*04e4*/ 	.short	0x010a
        /*04e6*/ 	.byte	0x06
	.zero		1


	//   ....[59]....
        /*04e8*/ 	.word	0x000037f0
        /*04ec*/ 	.word	0x000000ff
        /*04f0*/ 	.word	0x00000000
        /*04f4*/ 	.short	0x010a
        /*04f6*/ 	.byte	0x06
	.zero		1


	//   ....[60]....
        /*04f8*/ 	.word	0x00003880
        /*04fc*/ 	.word	0x000000ff
        /*0500*/ 	.word	0x00000000
        /*0504*/ 	.short	0x010a
        /*0506*/ 	.byte	0x06
	.zero		1


	//   ....[61]....
        /*0508*/ 	.word	0x00003910
        /*050c*/ 	.word	0x000000ff
        /*0510*/ 	.word	0x00000000
        /*0514*/ 	.short	0x010a
        /*0516*/ 	.byte	0x07
	.zero		1


	//   ....[62]....
        /*0518*/ 	.word	0x00003d60
        /*051c*/ 	.word	0x00000000
        /*0520*/ 	.word	0x00000070
        /*0524*/ 	.short	0x010a
        /*0526*/ 	.byte	0xff
	.zero		1


	//   ....[63]....
        /*0528*/ 	.word	0x00003e20
        /*052c*/ 	.word	0x00000000
        /*0530*/ 	.word	0x00000000
        /*0534*/ 	.short	0x0101
        /*0536*/ 	.byte	0xff
	.zero		1


	//   ....[64]....
        /*0538*/ 	.word	0x00004140
        /*053c*/ 	.word	0x000000ff
        /*0540*/ 	.word	0x00000068
        /*0544*/ 	.short	0x010a
        /*0546*/ 	.byte	0x07
	.zero		1


	//   ....[65]....
        /*0548*/ 	.word	0x00004340
        /*054c*/ 	.word	0x000000ff
        /*0550*/ 	.word	0x00000040
        /*0554*/ 	.short	0x010a
        /*0556*/ 	.byte	0x07
	.zero		1


	//   ....[66]....
        /*0558*/ 	.word	0x000044c0
        /*055c*/ 	.word	0x000000ff
        /*0560*/ 	.word	0x00000020
        /*0564*/ 	.short	0x010b
        /*0566*/ 	.byte	0x07
	.zero		1


	//   ....[67]....
        /*0568*/ 	.word	0x000044d0
        /*056c*/ 	.word	0x000000ff
        /*0570*/ 	.word	0x00000000
        /*0574*/ 	.short	0x0101
        /*0576*/ 	.byte	0x15
	.zero		1


	//   ....[68]....
        /*0578*/ 	.word	0x000044e0
        /*057c*/ 	.word	0x000000ff
        /*0580*/ 	.word	0x00000048
        /*0584*/ 	.short	0x010a
        /*0586*/ 	.byte	0x07
	.zero		1


	//   ....[69]....
        /*0588*/ 	.word	0x00004620
        /*058c*/ 	.word	0x000000ff
        /*0590*/ 	.word	0x00000028
        /*0594*/ 	.short	0x010b
        /*0596*/ 	.byte	0x07
	.zero		1


	//   ....[70]....
        /*0598*/ 	.word	0x00004630
        /*059c*/ 	.word	0x000000ff
        /*05a0*/ 	.word	0x00000000
        /*05a4*/ 	.short	0x0101
        /*05a6*/ 	.byte	0x0f
	.zero		1


	//   ....[71]....
        /*05a8*/ 	.word	0x00004640
        /*05ac*/ 	.word	0x000000ff
        /*05b0*/ 	.word	0x00000050
        /*05b4*/ 	.short	0x010a
        /*05b6*/ 	.byte	0x07
	.zero		1


	//   ....[72]....
        /*05b8*/ 	.word	0x00004790
        /*05bc*/ 	.word	0x000000ff
        /*05c0*/ 	.word	0x00000030
        /*05c4*/ 	.short	0x010b
        /*05c6*/ 	.byte	0x07
	.zero		1


	//   ....[73]....
        /*05c8*/ 	.word	0x000047a0
        /*05cc*/ 	.word	0x000000ff
        /*05d0*/ 	.word	0x00000000
        /*05d4*/ 	.short	0x0101
        /*05d6*/ 	.byte	0x0e
	.zero		1


	//   ....[74]....
        /*05d8*/ 	.word	0x000047b0
        /*05dc*/ 	.word	0x000000ff
        /*05e0*/ 	.word	0x00000058
        /*05e4*/ 	.short	0x010a
        /*05e6*/ 	.byte	0x07
	.zero		1


	//   ....[75]....
        /*05e8*/ 	.word	0x00004910
        /*05ec*/ 	.word	0x000000ff
        /*05f0*/ 	.word	0x00000038
        /*05f4*/ 	.short	0x010b
        /*05f6*/ 	.byte	0x07
	.zero		1


	//   ....[76]....
        /*05f8*/ 	.word	0x00004920
        /*05fc*/ 	.word	0x000000ff
        /*0600*/ 	.word	0x00000000
        /*0604*/ 	.short	0x0101
        /*0606*/ 	.byte	0x0d
	.zero		1


	//   ....[77]....
        /*0608*/ 	.word	0x00004930
        /*060c*/ 	.word	0x000000ff
        /*0610*/ 	.word	0x00000040
        /*0614*/ 	.short	0x010a
        /*0616*/ 	.byte	0x07
	.zero		1


	//   ....[78]....
        /*0618*/ 	.word	0x00004a80
        /*061c*/ 	.word	0x000000ff
        /*0620*/ 	.word	0x00000020
        /*0624*/ 	.short	0x010b
        /*0626*/ 	.byte	0x07
	.zero		1


	//   ....[79]....
        /*0628*/ 	.word	0x00004a90
        /*062c*/ 	.word	0x000000ff
        /*0630*/ 	.word	0x00000000
        /*0634*/ 	.short	0x0101
        /*0636*/ 	.byte	0x15
	.zero		1


	//   ....[80]....
        /*0638*/ 	.word	0x00004aa0
        /*063c*/ 	.word	0x000000ff
        /*0640*/ 	.word	0x00000048
        /*0644*/ 	.short	0x010a
        /*0646*/ 	.byte	0x07
	.zero		1


	//   ....[81]....
        /*0648*/ 	.word	0x00004bf0
        /*064c*/ 	.word	0x000000ff
        /*0650*/ 	.word	0x00000028
        /*0654*/ 	.short	0x010b
        /*0656*/ 	.byte	0x07
	.zero		1


	//   ....[82]....
        /*0658*/ 	.word	0x00004c00
        /*065c*/ 	.word	0x000000ff
        /*0660*/ 	.word	0x00000000
        /*0664*/ 	.short	0x0101
        /*0666*/ 	.byte	0x0f
	.zero		1


	//   ....[83]....
        /*0668*/ 	.word	0x00004c10
        /*066c*/ 	.word	0x000000ff
        /*0670*/ 	.word	0x00000050
        /*0674*/ 	.short	0x010a
        /*0676*/ 	.byte	0x07
	.zero		1


	//   ....[84]....
        /*0678*/ 	.word	0x00004d90
        /*067c*/ 	.word	0x000000ff
        /*0680*/ 	.word	0x00000030
        /*0684*/ 	.short	0x010b
        /*0686*/ 	.byte	0x07
	.zero		1


	//   ....[85]....
        /*0688*/ 	.word	0x00004dd0
        /*068c*/ 	.word	0x000000ff
        /*0690*/ 	.word	0x00000000
        /*0694*/ 	.short	0x0101
        /*0696*/ 	.byte	0x0e
	.zero		1


	//   ....[86]....
        /*0698*/ 	.word	0x00004e10
        /*069c*/ 	.word	0x000000ff
        /*06a0*/ 	.word	0x00000058
        /*06a4*/ 	.short	0x010a
        /*06a6*/ 	.byte	0x07
	.zero		1


	//   ....[87]....
        /*06a8*/ 	.word	0x00005040
        /*06ac*/ 	.word	0x000000ff
        /*06b0*/ 	.word	0x00000038
        /*06b4*/ 	.short	0x010b
        /*06b6*/ 	.byte	0x07
	.zero		1


	//   ....[88]....
        /*06b8*/ 	.word	0x00005060
        /*06bc*/ 	.word	0x000000ff
        /*06c0*/ 	.word	0x00000000
        /*06c4*/ 	.short	0x0101
        /*06c6*/ 	.byte	0x0d
	.zero		1


	//   ....[89]....
        /*06c8*/ 	.word	0x00005080
        /*06cc*/ 	.word	0x000000ff
        /*06d0*/ 	.word	0x00000040
        /*06d4*/ 	.short	0x010a
        /*06d6*/ 	.byte	0x07
	.zero		1


	//   ....[90]....
        /*06d8*/ 	.word	0x000050a0
        /*06dc*/ 	.word	0x000000ff
        /*06e0*/ 	.word	0x00000048
        /*06e4*/ 	.short	0x010a
        /*06e6*/ 	.byte	0x07
	.zero		1


	//   ....[91]....
        /*06e8*/ 	.word	0x000050c0
        /*06ec*/ 	.word	0x000000ff
        /*06f0*/ 	.word	0x00000050
        /*06f4*/ 	.short	0x010a
        /*06f6*/ 	.byte	0x07
	.zero		1


	//   ....[92]....
        /*06f8*/ 	.word	0x00005110
        /*06fc*/ 	.word	0x00000002
        /*0700*/ 	.word	0x00000058
        /*0704*/ 	.short	0x010a
        /*0706*/ 	.byte	0xff
	.zero		1


	//   ....[93]....
        /*0708*/ 	.word	0x00005470
        /*070c*/ 	.word	0x00000000
        /*0710*/ 	.word	0x00000070
        /*0714*/ 	.short	0x010a
        /*0716*/ 	.byte	0xff
	.zero		1


	//   ....[94]....
        /*0718*/ 	.word	0x00005580
        /*071c*/ 	.word	0x00000000
        /*0720*/ 	.word	0x00000000
        /*0724*/ 	.short	0x0101
        /*0726*/ 	.byte	0xff
	.zero		1


	//   ....[95]....
        /*0728*/ 	.word	0x00006000
        /*072c*/ 	.word	0x000000ff
        /*0730*/ 	.word	0x00000020
        /*0734*/ 	.short	0x010a
        /*0736*/ 	.byte	0x30
	.zero		1


	//   ....[96]....
        /*0738*/ 	.word	0x00006030
        /*073c*/ 	.word	0x00000053
        /*0740*/ 	.word	0x00000090
        /*0744*/ 	.short	0x010a
        /*0746*/ 	.byte	0xff
	.zero		1


	//   ....[97]....
        /*0748*/ 	.word	0x000061a0
        /*074c*/ 	.word	0x000000ff
        /*0750*/ 	.word	0x00000020
        /*0754*/ 	.short	0x010a
        /*0756*/ 	.byte	0x30
	.zero		1


	//   ....[98]....
        /*0758*/ 	.word	0x000062a0
        /*075c*/ 	.word	0x00000053
        /*0760*/ 	.word	0x00000090
        /*0764*/ 	.short	0x010a
        /*0766*/ 	.byte	0xff
	.zero		1


	//   ....[99]....
        /*0768*/ 	.word	0x00006aa0
        /*076c*/ 	.word	0x00000000
        /*0770*/ 	.word	0x00000000
        /*0774*/ 	.short	0x0101
        /*0776*/ 	.byte	0xff
	.zero		1


	//   ....[100]....
        /*0778*/ 	.word	0x00006ab0
        /*077c*/ 	.word	0x00000002
        /*0780*/ 	.word	0x00000020
        /*0784*/ 	.short	0x010a
        /*0786*/ 	.byte	0xff
	.zero		1


	//   ....[101]....
        /*0788*/ 	.word	0x00006b80
        /*078c*/ 	.word	0x00000002
        /*0790*/ 	.word	0x00000020
        /*0794*/ 	.short	0x010a
        /*0796*/ 	.byte	0xff
	.zero		1


	//   ....[102]....
        /*0798*/ 	.word	0x00007400
        /*079c*/ 	.word	0x00000015
        /*07a0*/ 	.word	0x00000000
        /*07a4*/ 	.short	0x0101
        /*07a6*/ 	.byte	0xff
	.zero		1


	//   ....[103]....
        /*07a8*/ 	.word	0x00007420
        /*07ac*/ 	.word	0x00000000
        /*07b0*/ 	.word	0x00000020
        /*07b4*/ 	.short	0x010a
        /*07b6*/ 	.byte	0xff
	.zero		1


	//   ....[104]....
        /*07b8*/ 	.word	0x000074e0
        /*07bc*/ 	.word	0x00000000
        /*07c0*/ 	.word	0x00000020
        /*07c4*/ 	.short	0x010a
        /*07c6*/ 	.byte	0xff
	.zero		1


	//   ....[105]....
        /*07c8*/ 	.word	0x00007d70
        /*07cc*/ 	.word	0x00000015
        /*07d0*/ 	.word	0x00000000
        /*07d4*/ 	.short	0x0101
        /*07d6*/ 	.byte	0xff
	.zero		1


	//   ....[106]....
        /*07d8*/ 	.word	0x00007d90
        /*07dc*/ 	.word	0x00000000
        /*07e0*/ 	.word	0x00000020
        /*07e4*/ 	.short	0x010a
        /*07e6*/ 	.byte	0xff
	.zero		1


	//   ....[107]....
        /*07e8*/ 	.word	0x00007e50
        /*07ec*/ 	.word	0x00000000
        /*07f0*/ 	.word	0x00000020
        /*07f4*/ 	.short	0x010a
        /*07f6*/ 	.byte	0xff
	.zero		1


	//   ....[108]....
        /*07f8*/ 	.word	0x00008710
        /*07fc*/ 	.word	0x00000015
        /*0800*/ 	.word	0x00000000
        /*0804*/ 	.short	0x0101
        /*0806*/ 	.byte	0xff
	.zero		1


	//   ....[109]....
        /*0808*/ 	.word	0x00008730
        /*080c*/ 	.word	0x00000000
        /*0810*/ 	.word	0x00000020
        /*0814*/ 	.short	0x010a
        /*0816*/ 	.byte	0xff
	.zero		1


	//   ....[110]....
        /*0818*/ 	.word	0x000087f0
        /*081c*/ 	.word	0x00000000
        /*0820*/ 	.word	0x00000020
        /*0824*/ 	.short	0x010a
        /*0826*/ 	.byte	0xff
	.zero		1


	//   ....[111]....
        /*0828*/ 	.word	0x000090f0
        /*082c*/ 	.word	0x00000015
        /*0830*/ 	.word	0x00000000
        /*0834*/ 	.short	0x0101
        /*0836*/ 	.byte	0xff
	.zero		1


	//   ....[112]....
        /*0838*/ 	.word	0x00009110
        /*083c*/ 	.word	0x00000000
        /*0840*/ 	.word	0x00000020
        /*0844*/ 	.short	0x010a
        /*0846*/ 	.byte	0xff
	.zero		1


	//   ....[113]....
        /*0848*/ 	.word	0x000091d0
        /*084c*/ 	.word	0x00000000
        /*0850*/ 	.word	0x00000020
        /*0854*/ 	.short	0x010a
        /*0856*/ 	.byte	0xff
	.zero		1


	//   ....[114]....
        /*0858*/ 	.word	0x00009aa0
        /*085c*/ 	.word	0x00000015
        /*0860*/ 	.word	0x00000000
        /*0864*/ 	.short	0x0101
        /*0866*/ 	.byte	0xff
	.zero		1


	//   ....[115]....
        /*0868*/ 	.word	0x00009ac0
        /*086c*/ 	.word	0x00000000
        /*0870*/ 	.word	0x00000020
        /*0874*/ 	.short	0x010a
        /*0876*/ 	.byte	0xff
	.zero		1


	//   ....[116]....
        /*0878*/ 	.word	0x00009b80
        /*087c*/ 	.word	0x00000000
        /*0880*/ 	.word	0x00000020
        /*0884*/ 	.short	0x010a
        /*0886*/ 	.byte	0xff
	.zero		1


	//   ....[117]....
        /*0888*/ 	.word	0x0000a450
        /*088c*/ 	.word	0x00000015
        /*0890*/ 	.word	0x00000000
        /*0894*/ 	.short	0x0101
        /*0896*/ 	.byte	0xff
	.zero		1


	//   ....[118]....
        /*0898*/ 	.word	0x0000a470
        /*089c*/ 	.word	0x00000000
        /*08a0*/ 	.word	0x00000020
        /*08a4*/ 	.short	0x010a
        /*08a6*/ 	.byte	0xff
	.zero		1


	//   ....[119]....
        /*08a8*/ 	.word	0x0000a530
        /*08ac*/ 	.word	0x00000000
        /*08b0*/ 	.word	0x00000020
        /*08b4*/ 	.short	0x010a
        /*08b6*/ 	.byte	0xff
	.zero		1


	//   ....[120]....
        /*08b8*/ 	.word	0x0000a8a0
        /*08bc*/ 	.word	0x000000ff
        /*08c0*/ 	.word	0x00000000
        /*08c4*/ 	.short	0x0101
        /*08c6*/ 	.byte	0x05
	.zero		1


	//   ....[121]....
        /*08c8*/ 	.word	0x0000ae10
        /*08cc*/ 	.word	0x00000000
        /*08d0*/ 	.word	0x00000000
        /*08d4*/ 	.short	0x0101
        /*08d6*/ 	.byte	0xff
	.zero		1


	//   ....[122]....
        /*08d8*/ 	.word	0x0000b080
        /*08dc*/ 	.word	0x000000ff
        /*08e0*/ 	.word	0x00000000
        /*08e4*/ 	.short	0x0101
        /*08e6*/ 	.byte	0x04
	.zero		1


	//   ....[123]....
        /*08e8*/ 	.word	0x0000b0a0
        /*08ec*/ 	.word	0x00000002
        /*08f0*/ 	.word	0x000000e0
        /*08f4*/ 	.short	0x010a
        /*08f6*/ 	.byte	0xff
	.zero		1


	//   ....[124]....
        /*08f8*/ 	.word	0x0000b100
        /*08fc*/ 	.word	0x00000002
        /*0900*/ 	.word	0x00000010
        /*0904*/ 	.short	0x010a
        /*0906*/ 	.byte	0xff
	.zero		1


	//   ....[125]....
        /*0908*/ 	.word	0x0000b160
        /*090c*/ 	.word	0x00000002
        /*0910*/ 	.word	0x00000010
        /*0914*/ 	.short	0x010a
        /*0916*/ 	.byte	0xff
	.zero		1


	//   ....[126]....
        /*0918*/ 	.word	0x0000b1b0
        /*091c*/ 	.word	0x00000002
        /*0920*/ 	.word	0x00000070
        /*0924*/ 	.short	0x010a
        /*0926*/ 	.byte	0xff
	.zero		1


	//   ....[127]....
        /*0928*/ 	.word	0x0000b210
        /*092c*/ 	.word	0x00000000
        /*0930*/ 	.word	0x00000000
        /*0934*/ 	.short	0x010a
        /*0936*/ 	.byte	0xff
	.zero		1


	//   ....[128]....
        /*0938*/ 	.word	0x0000b260
        /*093c*/ 	.word	0x00000000
        /*0940*/ 	.word	0x000000d0
        /*0944*/ 	.short	0x010a
        /*0946*/ 	.byte	0xff
	.zero		1


	//   ....[129]....
        /*0948*/ 	.word	0x0000b2c0
        /*094c*/ 	.word	0x00000000
        /*0950*/ 	.word	0x00000080
        /*0954*/ 	.short	0x010a
        /*0956*/ 	.byte	0xff
	.zero		1


	//   ....[130]....
        /*0958*/ 	.word	0x0000b310
        /*095c*/ 	.word	0x00000000
        /*0960*/ 	.word	0x00000070
        /*0964*/ 	.short	0x010a
        /*0966*/ 	.byte	0xff
	.zero		1


	//   ....[131]....
        /*0968*/ 	.word	0x0000b370
        /*096c*/ 	.word	0x00000000
        /*0970*/ 	.word	0x00000080
        /*0974*/ 	.short	0x010a
        /*0976*/ 	.byte	0xff
	.zero		1


	//   ....[132]....
        /*0978*/ 	.word	0x0000b3c0
        /*097c*/ 	.word	0x00000000
        /*0980*/ 	.word	0x00000070
        /*0984*/ 	.short	0x010a
        /*0986*/ 	.byte	0xff
	.zero		1


	//   ....[133]....
        /*0988*/ 	.word	0x0000b420
        /*098c*/ 	.word	0x00000002
        /*0990*/ 	.word	0x000000b0
        /*0994*/ 	.short	0x010a
        /*0996*/ 	.byte	0xff
	.zero		1


	//   ....[134]....
        /*0998*/ 	.word	0x0000b480
        /*099c*/ 	.word	0x00000000
        /*09a0*/ 	.word	0x00000000
        /*09a4*/ 	.short	0x010a
        /*09a6*/ 	.byte	0xff
	.zero		1


	//   ....[135]....
        /*09a8*/ 	.word	0x0000b4e0
        /*09ac*/ 	.word	0x00000000
        /*09b0*/ 	.word	0x00000000
        /*09b4*/ 	.short	0x010a
        /*09b6*/ 	.byte	0xff
	.zero		1


	//   ....[136]....
        /*09b8*/ 	.word	0x0000b540
        /*09bc*/ 	.word	0x00000000
        /*09c0*/ 	.word	0x00000000
        /*09c4*/ 	.short	0x010a
        /*09c6*/ 	.byte	0xff
	.zero		1


	//   ....[137]....
        /*09c8*/ 	.word	0x0000b5a0
        /*09cc*/ 	.word	0x00000000
        /*09d0*/ 	.word	0x00000000
        /*09d4*/ 	.short	0x010a
        /*09d6*/ 	.byte	0xff
	.zero		1


	//   ....[138]....
        /*09d8*/ 	.word	0x0000b600
        /*09dc*/ 	.word	0x00000000
        /*09e0*/ 	.word	0x00000000
        /*09e4*/ 	.short	0x010a
        /*09e6*/ 	.byte	0xff
	.zero		1


	//   ....[139]....
        /*09e8*/ 	.word	0x0000b650
        /*09ec*/ 	.word	0x00000000
        /*09f0*/ 	.word	0x00000070
        /*09f4*/ 	.short	0x010a
        /*09f6*/ 	.byte	0xff
	.zero		1


	//   ....[140]....
        /*09f8*/ 	.word	0x0000b6b0
        /*09fc*/ 	.word	0x00000000
        /*0a00*/ 	.word	0x00000068
        /*0a04*/ 	.short	0x010a
        /*0a06*/ 	.byte	0xff
	.zero		1


	//   ....[141]....
        /*0a08*/ 	.word	0x0000b710
        /*0a0c*/ 	.word	0x00000000
        /*0a10*/ 	.word	0x00000040
        /*0a14*/ 	.short	0x010a
        /*0a16*/ 	.byte	0xff
	.zero		1


	//   ....[142]....
        /*0a18*/ 	.word	0x0000b770
        /*0a1c*/ 	.word	0x00000000
        /*0a20*/ 	.word	0x00000048
        /*0a24*/ 	.short	0x010a
        /*0a26*/ 	.byte	0xff
	.zero		1


	//   ....[143]....
        /*0a28*/ 	.word	0x0000b7d0
        /*0a2c*/ 	.word	0x00000000
        /*0a30*/ 	.word	0x00000050
        /*0a34*/ 	.short	0x010a
        /*0a36*/ 	.byte	0xff
	.zero		1


	//   ....[144]....
        /*0a38*/ 	.word	0x0000b830
        /*0a3c*/ 	.word	0x00000000
        /*0a40*/ 	.word	0x00000058
        /*0a44*/ 	.short	0x010a
        /*0a46*/ 	.byte	0xff
	.zero		1


	//   ....[145]....
        /*0a48*/ 	.word	0x0000b890
        /*0a4c*/ 	.word	0x00000000
        /*0a50*/ 	.word	0x00000040
        /*0a54*/ 	.short	0x010a
        /*0a56*/ 	.byte	0xff
	.zero		1


	//   ....[146]....
        /*0a58*/ 	.word	0x0000b8f0
        /*0a5c*/ 	.word	0x00000000
        /*0a60*/ 	.word	0x00000048
        /*0a64*/ 	.short	0x010a
        /*0a66*/ 	.byte	0xff
	.zero		1


	//   ....[147]....
        /*0a68*/ 	.word	0x0000b950
        /*0a6c*/ 	.word	0x00000000
        /*0a70*/ 	.word	0x00000050
        /*0a74*/ 	.short	0x010a
        /*0a76*/ 	.byte	0xff
	.zero		1


	//   ....[148]....
        /*0a78*/ 	.word	0x0000b9b0
        /*0a7c*/ 	.word	0x00000000
        /*0a80*/ 	.word	0x00000058
        /*0a84*/ 	.short	0x010a
        /*0a86*/ 	.byte	0xff
	.zero		1


	//   ....[149]....
        /*0a88*/ 	.word	0x0000ba10
        /*0a8c*/ 	.word	0x00000000
        /*0a90*/ 	.word	0x00000040
        /*0a94*/ 	.short	0x010a
        /*0a96*/ 	.byte	0xff
	.zero		1


	//   ....[150]....
        /*0a98*/ 	.word	0x0000ba70
        /*0a9c*/ 	.word	0x00000000
        /*0aa0*/ 	.word	0x00000048
        /*0aa4*/ 	.short	0x010a
        /*0aa6*/ 	.byte	0xff
	.zero		1


	//   ....[151]....
        /*0aa8*/ 	.word	0x0000bad0
        /*0aac*/ 	.word	0x00000002
        /*0ab0*/ 	.word	0x00000050
        /*0ab4*/ 	.short	0x010a
        /*0ab6*/ 	.byte	0xff
	.zero		1


	//   ....[152]....
        /*0ab8*/ 	.word	0x0000bb20
        /*0abc*/ 	.word	0x00000000
        /*0ac0*/ 	.word	0x00000070
        /*0ac4*/ 	.short	0x010a
        /*0ac6*/ 	.byte	0xff
	.zero		1


	//   ....[153]....
        /*0ac8*/ 	.word	0x0000bb80
        /*0acc*/ 	.word	0x00000000
        /*0ad0*/ 	.word	0x00000020
        /*0ad4*/ 	.short	0x010a
        /*0ad6*/ 	.byte	0xff
	.zero		1


	//   ....[154]....
        /*0ad8*/ 	.word	0x0000bbd0
        /*0adc*/ 	.word	0x00000053
        /*0ae0*/ 	.word	0x00000090
        /*0ae4*/ 	.short	0x010a
        /*0ae6*/ 	.byte	0xff
	.zero		1


	//   ....[155]....
        /*0ae8*/ 	.word	0x0000bc20
        /*0aec*/ 	.word	0x00000002
        /*0af0*/ 	.word	0x00000020
        /*0af4*/ 	.short	0x010a
        /*0af6*/ 	.byte	0xff
	.zero		1


	//   ....[156]....
        /*0af8*/ 	.word	0x0000bc70
        /*0afc*/ 	.word	0x00000000
        /*0b00*/ 	.word	0x00000020
        /*0b04*/ 	.short	0x010a
        /*0b06*/ 	.byte	0xff
	.zero		1


	//   ....[157]....
        /*0b08*/ 	.word	0x0000bcc0
        /*0b0c*/ 	.word	0x00000000
        /*0b10*/ 	.word	0x00000020
        /*0b14*/ 	.short	0x010a
        /*0b16*/ 	.byte	0xff
	.zero		1


	//   ....[158]....
        /*0b18*/ 	.word	0x0000bd10
        /*0b1c*/ 	.word	0x00000000
        /*0b20*/ 	.word	0x00000020
        /*0b24*/ 	.short	0x010a
        /*0b26*/ 	.byte	0xff
	.zero		1


	//   ....[159]....
        /*0b28*/ 	.word	0x0000bd60
        /*0b2c*/ 	.word	0x00000000
        /*0b30*/ 	.word	0x00000020
        /*0b34*/ 	.short	0x010a
        /*0b36*/ 	.byte	0xff
	.zero		1


	//   ....[160]....
        /*0b38*/ 	.word	0x0000bdb0
        /*0b3c*/ 	.word	0x00000000
        /*0b40*/ 	.word	0x00000020
        /*0b44*/ 	.short	0x010a
        /*0b46*/ 	.byte	0xff
	.zero		1


	//   ....[161]....
        /*0b48*/ 	.word	0x0000be00
        /*0b4c*/ 	.word	0x00000000
        /*0b50*/ 	.word	0x00000020
        /*0b54*/ 	.short	0x010a
        /*0b56*/ 	.byte	0xff
	.zero		1


	//----- nvinfo : EIATTR_NUM_MBARRIERS
	.align		4
.L_47:
        /*0b58*/ 	.byte	0x03, 0x38
        /*0b5a*/ 	.short	0x001e


	//----- nvinfo : EIATTR_EXIT_INSTR_OFFSETS
	.align		4
        /*0b5c*/ 	.byte	0x04, 0x1c
        /*0b5e*/ 	.short	(.L_49 - .L_48)


	//   ....[0]....
.L_48:
        /*0b60*/ 	.word	0x00002500


	//   ....[1]....
        /*0b64*/ 	.word	0x000029f0


	//   ....[2]....
        /*0b68*/ 	.word	0x00002a50


	//   ....[3]....
        /*0b6c*/ 	.word	0x00003b70


	//   ....[4]....
        /*0b70*/ 	.word	0x00005140


	//   ....[5]....
        /*0b74*/ 	.word	0x00005180


	//   ....[6]....
        /*0b78*/ 	.word	0x0000af70


	//   ....[7]....
        /*0b7c*/ 	.word	0x0000aff0


	//   ....[8]....
        /*0b80*/ 	.word	0x0000b020


	//   ....[9]....
        /*0b84*/ 	.word	0x0000b090


	//----- nvinfo : EIATTR_MAX_THREADS
	.align		4
.L_49:
        /*0b88*/ 	.byte	0x04, 0x05
        /*0b8a*/ 	.short	(.L_51 - .L_50)
.L_50:
        /*0b8c*/ 	.word	0x00000100
        /*0b90*/ 	.word	0x00000001
        /*0b94*/ 	.word	0x00000001


	//----- nvinfo : EIATTR_CRS_STACK_SIZE
	.align		4
.L_51:
        /*0b98*/ 	.byte	0x04, 0x1e
        /*0b9a*/ 	.short	(.L_53 - .L_52)
.L_52:
        /*0b9c*/ 	.word	0x00000000


	//----- nvinfo : EIATTR_CBANK_PARAM_SIZE
	.align		4
.L_53:
        /*0ba0*/ 	.byte	0x03, 0x19
        /*0ba2*/ 	.short	0x0800


	//----- nvinfo : EIATTR_PARAM_CBANK
	.align		4
        /*0ba4*/ 	.byte	0x04, 0x0a
        /*0ba6*/ 	.short	(.L_55 - .L_54)
	.align		4
.L_54:
        /*0ba8*/ 	.word	index@(.nv.constant0._ZN7cutlass13device_kernelINS_4gemm6kernel13GemmUniversalIN4cute5tupleIJiiiiEEENS1_10collective13CollectiveMmaINS1_35MainloopSm100TmaUmmaWarpSpecializedILi2ELi2ELi4ENS5_IJNS4_1CILi1EEESB_SB_EEEEENS5_IJNSA_ILi64EEENSA_ILi256EEESE_EEENS_10tfloat32_tENS5_IJlSB_lEEESH_SI_NS4_8TiledMMAINS4_8MMA_AtomIJNS4_17SM100_MMA_TF32_SSISH_SH_fLi64ELi256ELNS4_4UMMA5MajorE0ELSN_0ELNSM_7ScaleInE0ELSO_0EEEEEENS4_6LayoutISC_NS5_IJNSA_ILi0EEESS_SS_EEEEENS5_IJNS4_10UnderscoreESV_SV_EEEEENS4_13SM90_TMA_LOADENS4_14ComposedLayoutINS4_7SwizzleILi3ELi4ELi3EEENS4_18smem_ptr_flag_bitsILi32EEENSR_INS5_IJNSA_ILi8EEENSA_ILi32EEEEEENS5_IJS15_SB_EEEEEEEvNS4_8identityESY_S19_vS1A_EENS_8epilogue10collective18CollectiveEpilogueINS1C_23Sm100TmaWarpSpecializedILi4ELi2ELi16ELb1ELb0EEEJSG_NS5_IJNSR_ISE_SB_EENSR_IS15_SB_EEEEESH_SI_SH_SI_NS1C_6fusion15FusionCallbacksIS1G_NS1K_17LinearCombinationISH_fSH_fLNS_15FloatRoundStyleE2EEESG_S1J_JEEENS4_5SM1004TMEM4LOAD26SM100_TMEM_LOAD_16dp128b8xESY_S19_NS4_17SM75_U32x4_LDSM_NENS4_14SM90_TMA_STOREES19_NS4_17SM90_U32x4_STSM_NENS4_39AutoVectorizingCopyWithAssumedAlignmentILi128EEEEEEvvEEEEvNT_6ParamsE)
        /*0bac*/ 	.short	0x0380
        /*0bae*/ 	.short	0x0800


	//----- nvinfo : EIATTR_SW_WAR
	.align		4
.L_55:
        /*0bb0*/ 	.byte	0x04, 0x36
        /*0bb2*/ 	.short	(.L_57 - .L_56)
.L_56:
        /*0bb4*/ 	.word	0x00000008
.L_57:


//--------------------- .nv.callgraph             --------------------------
	.section	.nv.callgraph,"",@"SHT_CUDA_CALLGRAPH"
	.align	4
	.sectionentsize	8
	.align		4
        /*0000*/ 	.word	0x00000000
	.align		4
        /*0004*/ 	.word	0xffffffff
	.align		4
        /*0008*/ 	.word	index@(_ZN7cutlass13device_kernelINS_4gemm6kernel13GemmUniversalIN4cute5tupleIJiiiiEEENS1_10collective13CollectiveMmaINS1_35MainloopSm100TmaUmmaWarpSpecializedILi2ELi2ELi4ENS5_IJNS4_1CILi1EEESB_SB_EEEEENS5_IJNSA_ILi64EEENSA_ILi256EEESE_EEENS_10tfloat32_tENS5_IJlSB_lEEESH_SI_NS4_8TiledMMAINS4_8MMA_AtomIJNS4_17SM100_MMA_TF32_SSISH_SH_fLi64ELi256ELNS4_4UMMA5MajorE0ELSN_0ELNSM_7ScaleInE0ELSO_0EEEEEENS4_6LayoutISC_NS5_IJNSA_ILi0EEESS_SS_EEEEENS5_IJNS4_10UnderscoreESV_SV_EEEEENS4_13SM90_TMA_LOADENS4_14ComposedLayoutINS4_7SwizzleILi3ELi4ELi3EEENS4_18smem_ptr_flag_bitsILi32EEENSR_INS5_IJNSA_ILi8EEENSA_ILi32EEEEEENS5_IJS15_SB_EEEEEEEvNS4_8identityESY_S19_vS1A_EENS_8epilogue10collective18CollectiveEpilogueINS1C_23Sm100TmaWarpSpecializedILi4ELi2ELi16ELb1ELb0EEEJSG_NS5_IJNSR_ISE_SB_EENSR_IS15_SB_EEEEESH_SI_SH_SI_NS1C_6fusion15FusionCallbacksIS1G_NS1K_17LinearCombinationISH_fSH_fLNS_15FloatRoundStyleE2EEESG_S1J_JEEENS4_5SM1004TMEM4LOAD26SM100_TMEM_LOAD_16dp128b8xESY_S19_NS4_17SM75_U32x4_LDSM_NENS4_14SM90_TMA_STOREES19_NS4_17SM90_U32x4_STSM_NENS4_39AutoVectorizingCopyWithAssumedAlignmentILi128EEEEEEvvEEEEvNT_6ParamsE)
	.align		4
        /*000c*/ 	.word	index@(__assertfail)
	.align		4
        /*0010*/ 	.word	0x00000000
	.align		4
        /*0014*/ 	.word	0xfffffffe
	.align		4
        /*0018*/ 	.word	0x00000000
	.align		4
        /*001c*/ 	.word	0xfffffffd
	.align		4
        /*0020*/ 	.word	0x00000000
	.align		4
        /*0024*/ 	.word	0xfffffffc


//--------------------- .nv.constant4             --------------------------
	.section	.nv.constant4,"a",@progbits
	.align	8
	.align		8
.nv.constant4:
        /*0000*/ 	.dword	__assertfail
	.align		8
        /*0008*/ 	.dword	__unnamed_1
	.align		8
        /*0010*/ 	.dword	__unnamed_2
	.align		8
        /*0018*/ 	.dword	_ZN40_INTERNAL_94ad094a_4_k_cu_c11b0c07_368934cuda3std3__45__cpo5beginE
	.align		8
        /*0020*/ 	.dword	_ZN40_INTERNAL_94ad094a_4_k_cu_c11b0c07_368934cuda3std3__45__cpo3endE
	.align		8
        /*0028*/ 	.dword	_ZN40_INTERNAL_94ad094a_4_k_cu_c11b0c07_368934cuda3std3__45__cpo6cbeginE
	.align		8
        /*0030*/ 	.dword	_ZN40_INTERNAL_94ad094a_4_k_cu_c11b0c07_368934cuda3std3__45__cpo4cendE
	.align		8
        /*0038*/ 	.dword	_ZN40_INTERNAL_94ad094a_4_k_cu_c11b0c07_368934cuda3std3__442_GLOBAL__N__94ad094a_4_k_cu_c11b0c07_368936ignoreE
	.align		8
        /*0040*/ 	.dword	_ZN40_INTERNAL_94ad094a_4_k_cu_c11b0c07_368934cuda3std3__419piecewise_constructE
	.align		8
        /*0048*/ 	.dword	_ZN40_INTERNAL_94ad094a_4_k_cu_c11b0c07_368934cuda3std3__48in_placeE
	.align		8
        /*0050*/ 	.dword	_ZN40_INTERNAL_94ad094a_4_k_cu_c11b0c07_368934cuda3std6ranges3__45__cpo4swapE
	.align		8
        /*0058*/ 	.dword	_ZN40_INTERNAL_94ad094a_4_k_cu_c11b0c07_368934cuda3std6ranges3__45__cpo9iter_moveE
	.align		8
        /*0060*/ 	.dword	_ZN40_INTERNAL_94ad094a_4_k_cu_c11b0c07_368934cute7productE
	.align		8
        /*0068*/ 	.dword	_ZN40_INTERNAL_94ad094a_4_k_cu_c11b0c07_368934cute1_E
	.align		8
        /*0070*/ 	.dword	$str$25
	.align		8
        /*0078*/ 	.dword	$str$26
	.align		8
        /*0080*/ 	.dword	$str$27
	.align		8
        /*0088*/ 	.dword	$str$28


//--------------------- .text._ZN7cutlass13device_kernelINS_4gemm6kernel13GemmUniversalIN4cute5tupleIJiiiiEEENS1_10collective13CollectiveMmaINS1_35MainloopSm100TmaUmmaWarpSpecializedILi2ELi2ELi4ENS5_IJNS4_1CILi1EEESB_SB_EEEEENS5_IJNSA_ILi64EEENSA_ILi256EEESE_EEENS_10tfloat32_tENS5_IJlSB_lEEESH_SI_NS4_8TiledMMAINS4_8MMA_AtomIJNS4_17SM100_MMA_TF32_SSISH_SH_fLi64ELi256ELNS4_4UMMA5MajorE0ELSN_0ELNSM_7ScaleInE0ELSO_0EEEEEENS4_6LayoutISC_NS5_IJNSA_ILi0EEESS_SS_EEEEENS5_IJNS4_10UnderscoreESV_SV_EEEEENS4_13SM90_TMA_LOADENS4_14ComposedLayoutINS4_7SwizzleILi3ELi4ELi3EEENS4_18smem_ptr_flag_bitsILi32EEENSR_INS5_IJNSA_ILi8EEENSA_ILi32EEEEEENS5_IJS15_SB_EEEEEEEvNS4_8identityESY_S19_vS1A_EENS_8epilogue10collective18CollectiveEpilogueINS1C_23Sm100TmaWarpSpecializedILi4ELi2ELi16ELb1ELb0EEEJSG_NS5_IJNSR_ISE_SB_EENSR_IS15_SB_EEEEESH_SI_SH_SI_NS1C_6fusion15FusionCallbacksIS1G_NS1K_17LinearCombinationISH_fSH_fLNS_15FloatRoundStyleE2EEESG_S1J_JEEENS4_5SM1004TMEM4LOAD26SM100_TMEM_LOAD_16dp128b8xESY_S19_NS4_17SM75_U32x4_LDSM_NENS4_14SM90_TMA_STOREES19_NS4_17SM90_U32x4_STSM_NENS4_39AutoVectorizingCopyWithAssumedAlignmentILi128EEEEEEvvEEEEvNT_6ParamsE --------------------------
	.section	.text._ZN7cutlass13device_kernelINS_4gemm6kernel13GemmUniversalIN4cute5tupleIJiiiiEEENS1_10collective13CollectiveMmaINS1_35MainloopSm100TmaUmmaWarpSpecializedILi2ELi2ELi4ENS5_IJNS4_1CILi1EEESB_SB_EEEEENS5_IJNSA_ILi64EEENSA_ILi256EEESE_EEENS_10tfloat32_tENS5_IJlSB_lEEESH_SI_NS4_8TiledMMAINS4_8MMA_AtomIJNS4_17SM100_MMA_TF32_SSISH_SH_fLi64ELi256ELNS4_4UMMA5MajorE0ELSN_0ELNSM_7ScaleInE0ELSO_0EEEEEENS4_6LayoutISC_NS5_IJNSA_ILi0EEESS_SS_EEEEENS5_IJNS4_10UnderscoreESV_SV_EEEEENS4_13SM90_TMA_LOADENS4_14ComposedLayoutINS4_7SwizzleILi3ELi4ELi3EEENS4_18smem_ptr_flag_bitsILi32EEENSR_INS5_IJNSA_ILi8EEENSA_ILi32EEEEEENS5_IJS15_SB_EEEEEEEvNS4_8identityESY_S19_vS1A_EENS_8epilogue10collective18CollectiveEpilogueINS1C_23Sm100TmaWarpSpecializedILi4ELi2ELi16ELb1ELb0EEEJSG_NS5_IJNSR_ISE_SB_EENSR_IS15_SB_EEEEESH_SI_SH_SI_NS1C_6fusion15FusionCallbacksIS1G_NS1K_17LinearCombinationISH_fSH_fLNS_15FloatRoundStyleE2EEESG_S1J_JEEENS4_5SM1004TMEM4LOAD26SM100_TMEM_LOAD_16dp128b8xESY_S19_NS4_17SM75_U32x4_LDSM_NENS4_14SM90_TMA_STOREES19_NS4_17SM90_U32x4_STSM_NENS4_39AutoVectorizingCopyWithAssumedAlignmentILi128EEEEEEvvEEEEvNT_6ParamsE,"ax",@progbits
	.align	128
.text._ZN7cutlass13device_kernelINS_4gemm6kernel13GemmUniversalIN4cute5tupleIJiiiiEEENS1_10collective13CollectiveMmaINS1_35MainloopSm100TmaUmmaWarpSpecializedILi2ELi2ELi4ENS5_IJNS4_1CILi1EEESB_SB_EEEEENS5_IJNSA_ILi64EEENSA_ILi256EEESE_EEENS_10tfloat32_tENS5_IJlSB_lEEESH_SI_NS4_8TiledMMAINS4_8MMA_AtomIJNS4_17SM100_MMA_TF32_SSISH_SH_fLi64ELi256ELNS4_4UMMA5MajorE0ELSN_0ELNSM_7ScaleInE0ELSO_0EEEEEENS4_6LayoutISC_NS5_IJNSA_ILi0EEESS_SS_EEEEENS5_IJNS4_10UnderscoreESV_SV_EEEEENS4_13SM90_TMA_LOADENS4_14ComposedLayoutINS4_7SwizzleILi3ELi4ELi3EEENS4_18smem_ptr_flag_bitsILi32EEENSR_INS5_IJNSA_ILi8EEENSA_ILi32EEEEEENS5_IJS15_SB_EEEEEEEvNS4_8identityESY_S19_vS1A_EENS_8epilogue10collective18CollectiveEpilogueINS1C_23Sm100TmaWarpSpecializedILi4ELi2ELi16ELb1ELb0EEEJSG_NS5_IJNSR_ISE_SB_EENSR_IS15_SB_EEEEESH_SI_SH_SI_NS1C_6fusion15FusionCallbacksIS1G_NS1K_17LinearCombinationISH_fSH_fLNS_15FloatRoundStyleE2EEESG_S1J_JEEENS4_5SM1004TMEM4LOAD26SM100_TMEM_LOAD_16dp128b8xESY_S19_NS4_17SM75_U32x4_LDSM_NENS4_14SM90_TMA_STOREES19_NS4_17SM90_U32x4_STSM_NENS4_39AutoVectorizingCopyWithAssumedAlignmentILi128EEEEEEvvEEEEvNT_6ParamsE:
        .type           _ZN7cutlass13device_kernelINS_4gemm6kernel13GemmUniversalIN4cute5tupleIJiiiiEEENS1_10collective13CollectiveMmaINS1_35MainloopSm100TmaUmmaWarpSpecializedILi2ELi2ELi4ENS5_IJNS4_1CILi1EEESB_SB_EEEEENS5_IJNSA_ILi64EEENSA_ILi256EEESE_EEENS_10tfloat32_tENS5_IJlSB_lEEESH_SI_NS4_8TiledMMAINS4_8MMA_AtomIJNS4_17SM100_MMA_TF32_SSISH_SH_fLi64ELi256ELNS4_4UMMA5MajorE0ELSN_0ELNSM_7ScaleInE0ELSO_0EEEEEENS4_6LayoutISC_NS5_IJNSA_ILi0EEESS_SS_EEEEENS5_IJNS4_10UnderscoreESV_SV_EEEEENS4_13SM90_TMA_LOADENS4_14ComposedLayoutINS4_7SwizzleILi3ELi4ELi3EEENS4_18smem_ptr_flag_bitsILi32EEENSR_INS5_IJNSA_ILi8EEENSA_ILi32EEEEEENS5_IJS15_SB_EEEEEEEvNS4_8identityESY_S19_vS1A_EENS_8epilogue10collective18CollectiveEpilogueINS1C_23Sm100TmaWarpSpecializedILi4ELi2ELi16ELb1ELb0EEEJSG_NS5_IJNSR_ISE_SB_EENSR_IS15_SB_EEEEESH_SI_SH_SI_NS1C_6fusion15FusionCallbacksIS1G_NS1K_17LinearCombinationISH_fSH_fLNS_15FloatRoundStyleE2EEESG_S1J_JEEENS4_5SM1004TMEM4LOAD26SM100_TMEM_LOAD_16dp128b8xESY_S19_NS4_17SM75_U32x4_LDSM_NENS4_14SM90_TMA_STOREES19_NS4_17SM90_U32x4_STSM_NENS4_39AutoVectorizingCopyWithAssumedAlignmentILi128EEEEEEvvEEEEvNT_6ParamsE,@function
        .size           _ZN7cutlass13device_kernelINS_4gemm6kernel13GemmUniversalIN4cute5tupleIJiiiiEEENS1_10collective13CollectiveMmaINS1_35MainloopSm100TmaUmmaWarpSpecializedILi2ELi2ELi4ENS5_IJNS4_1CILi1EEESB_SB_EEEEENS5_IJNSA_ILi64EEENSA_ILi256EEESE_EEENS_10tfloat32_tENS5_IJlSB_lEEESH_SI_NS4_8TiledMMAINS4_8MMA_AtomIJNS4_17SM100_MMA_TF32_SSISH_SH_fLi64ELi256ELNS4_4UMMA5MajorE0ELSN_0ELNSM_7ScaleInE0ELSO_0EEEEEENS4_6LayoutISC_NS5_IJNSA_ILi0EEESS_SS_EEEEENS5_IJNS4_10UnderscoreESV_SV_EEEEENS4_13SM90_TMA_LOADENS4_14ComposedLayoutINS4_7SwizzleILi3ELi4ELi3EEENS4_18smem_ptr_flag_bitsILi32EEENSR_INS5_IJNSA_ILi8EEENSA_ILi32EEEEEENS5_IJS15_SB_EEEEEEEvNS4_8identityESY_S19_vS1A_EENS_8epilogue10collective18CollectiveEpilogueINS1C_23Sm100TmaWarpSpecializedILi4ELi2ELi16ELb1ELb0EEEJSG_NS5_IJNSR_ISE_SB_EENSR_IS15_SB_EEEEESH_SI_SH_SI_NS1C_6fusion15FusionCallbacksIS1G_NS1K_17LinearCombinationISH_fSH_fLNS_15FloatRoundStyleE2EEESG_S1J_JEEENS4_5SM1004TMEM4LOAD26SM100_TMEM_LOAD_16dp128b8xESY_S19_NS4_17SM75_U32x4_LDSM_NENS4_14SM90_TMA_STOREES19_NS4_17SM90_U32x4_STSM_NENS4_39AutoVectorizingCopyWithAssumedAlignmentILi128EEEEEEvvEEEEvNT_6ParamsE,(.L_x_214 - _ZN7cutlass13device_kernelINS_4gemm6kernel13GemmUniversalIN4cute5tupleIJiiiiEEENS1_10collective13CollectiveMmaINS1_35MainloopSm100TmaUmmaWarpSpecializedILi2ELi2ELi4ENS5_IJNS4_1CILi1EEESB_SB_EEEEENS5_IJNSA_ILi64EEENSA_ILi256EEESE_EEENS_10tfloat32_tENS5_IJlSB_lEEESH_SI_NS4_8TiledMMAINS4_8MMA_AtomIJNS4_17SM100_MMA_TF32_SSISH_SH_fLi64ELi256ELNS4_4UMMA5MajorE0ELSN_0ELNSM_7ScaleInE0ELSO_0EEEEEENS4_6LayoutISC_NS5_IJNSA_ILi0EEESS_SS_EEEEENS5_IJNS4_10UnderscoreESV_SV_EEEEENS4_13SM90_TMA_LOADENS4_14ComposedLayoutINS4_7SwizzleILi3ELi4ELi3EEENS4_18smem_ptr_flag_bitsILi32EEENSR_INS5_IJNSA_ILi8EEENSA_ILi32EEEEEENS5_IJS15_SB_EEEEEEEvNS4_8identityESY_S19_vS1A_EENS_8epilogue10collective18CollectiveEpilogueINS1C_23Sm100TmaWarpSpecializedILi4ELi2ELi16ELb1ELb0EEEJSG_NS5_IJNSR_ISE_SB_EENSR_IS15_SB_EEEEESH_SI_SH_SI_NS1C_6fusion15FusionCallbacksIS1G_NS1K_17LinearCombinationISH_fSH_fLNS_15FloatRoundStyleE2EEESG_S1J_JEEENS4_5SM1004TMEM4LOAD26SM100_TMEM_LOAD_16dp128b8xESY_S19_NS4_17SM75_U32x4_LDSM_NENS4_14SM90_TMA_STOREES19_NS4_17SM90_U32x4_STSM_NENS4_39AutoVectorizingCopyWithAssumedAlignmentILi128EEEEEEvvEEEEvNT_6ParamsE)
        .other          _ZN7cutlass13device_kernelINS_4gemm6kernel13GemmUniversalIN4cute5tupleIJiiiiEEENS1_10collective13CollectiveMmaINS1_35MainloopSm100TmaUmmaWarpSpecializedILi2ELi2ELi4ENS5_IJNS4_1CILi1EEESB_SB_EEEEENS5_IJNSA_ILi64EEENSA_ILi256EEESE_EEENS_10tfloat32_tENS5_IJlSB_lEEESH_SI_NS4_8TiledMMAINS4_8MMA_AtomIJNS4_17SM100_MMA_TF32_SSISH_SH_fLi64ELi256ELNS4_4UMMA5MajorE0ELSN_0ELNSM_7ScaleInE0ELSO_0EEEEEENS4_6LayoutISC_NS5_IJNSA_ILi0EEESS_SS_EEEEENS5_IJNS4_10UnderscoreESV_SV_EEEEENS4_13SM90_TMA_LOADENS4_14ComposedLayoutINS4_7SwizzleILi3ELi4ELi3EEENS4_18smem_ptr_flag_bitsILi32EEENSR_INS5_IJNSA_ILi8EEENSA_ILi32EEEEEENS5_IJS15_SB_EEEEEEEvNS4_8identityESY_S19_vS1A_EENS_8epilogue10collective18CollectiveEpilogueINS1C_23Sm100TmaWarpSpecializedILi4ELi2ELi16ELb1ELb0EEEJSG_NS5_IJNSR_ISE_SB_EENSR_IS15_SB_EEEEESH_SI_SH_SI_NS1C_6fusion15FusionCallbacksIS1G_NS1K_17LinearCombinationISH_fSH_fLNS_15FloatRoundStyleE2EEESG_S1J_JEEENS4_5SM1004TMEM4LOAD26SM100_TMEM_LOAD_16dp128b8xESY_S19_NS4_17SM75_U32x4_LDSM_NENS4_14SM90_TMA_STOREES19_NS4_17SM90_U32x4_STSM_NENS4_39AutoVectorizingCopyWithAssumedAlignmentILi128EEEEEEvvEEEEvNT_6ParamsE,@"STO_CUDA_ENTRY STV_DEFAULT"
_ZN7cutlass13device_kernelINS_4gemm6kernel13GemmUniversalIN4cute5tupleIJiiiiEEENS1_10collective13CollectiveMmaINS1_35MainloopSm100TmaUmmaWarpSpecializedILi2ELi2ELi4ENS5_IJNS4_1CILi1EEESB_SB_EEEEENS5_IJNSA_ILi64EEENSA_ILi256EEESE_EEENS_10tfloat32_tENS5_IJlSB_lEEESH_SI_NS4_8TiledMMAINS4_8MMA_AtomIJNS4_17SM100_MMA_TF32_SSISH_SH_fLi64ELi256ELNS4_4UMMA5MajorE0ELSN_0ELNSM_7ScaleInE0ELSO_0EEEEEENS4_6LayoutISC_NS5_IJNSA_ILi0EEESS_SS_EEEEENS5_IJNS4_10UnderscoreESV_SV_EEEEENS4_13SM90_TMA_LOADENS4_14ComposedLayoutINS4_7SwizzleILi3ELi4ELi3EEENS4_18smem_ptr_flag_bitsILi32EEENSR_INS5_IJNSA_ILi8EEENSA_ILi32EEEEEENS5_IJS15_SB_EEEEEEEvNS4_8identityESY_S19_vS1A_EENS_8epilogue10collective18CollectiveEpilogueINS1C_23Sm100TmaWarpSpecializedILi4ELi2ELi16ELb1ELb0EEEJSG_NS5_IJNSR_ISE_SB_EENSR_IS15_SB_EEEEESH_SI_SH_SI_NS1C_6fusion15FusionCallbacksIS1G_NS1K_17LinearCombinationISH_fSH_fLNS_15FloatRoundStyleE2EEESG_S1J_JEEENS4_5SM1004TMEM4LOAD26SM100_TMEM_LOAD_16dp128b8xESY_S19_NS4_17SM75_U32x4_LDSM_NENS4_14SM90_TMA_STOREES19_NS4_17SM90_U32x4_STSM_NENS4_39AutoVectorizingCopyWithAssumedAlignmentILi128EEEEEEvvEEEEvNT_6ParamsE:
[----:B------:R-:W1:Y:S01]  /*0000*/  LDC R1, c[0x0][0x37c] ;  /* 0x0000df00ff017b82 */ /* 0x000e620000000800 */
[----:B------:R-:W2:Y:S01]  /*0010*/  S2R R76, SR_TID.X ;  /* 0x00000000004c7919 */ /* 0x000ea20000002100 */
[----:B------:R-:W3:Y:S01]  /*0020*/  LDCU.64 UR4, c[0x0][0x890] ;  /* 0x00011200ff0477ac */ /* 0x000ee20008000a00 */
[----:B------:R-:W-:Y:S02]  /*0030*/  PRMT R64, RZ, 0x7610, R64 ;  /* 0x00007610ff407816 */ /* 0x000fe40000000040 */
[----:B------:R-:W-:Y:S01]  /*0040*/  ELECT P5, URZ, PT ;  /* 0x0000000000ff782f */ /* 0x000fe200038a0000 */
[----:B------:R-:W4:Y:S01]  /*0050*/  LDCU.64 UR46, c[0x0][0x358] ;  /* 0x00006b00ff2e77ac */ /* 0x000f220008000a00 */
[----:B---3--:R-:W-:-:S04]  /*0060*/  UISETP.NE.U32.AND UP0, UPT, UR4, URZ, UPT ;  /* 0x000000ff0400728c */ /* 0x008fc8000bf05070 */
[----:B------:R-:W-:Y:S01]  /*0070*/  UISETP.NE.AND.EX UP0, UPT, UR5, URZ, UPT, UP0 ;  /* 0x000000ff0500728c */ /* 0x000fe2000bf05300 */
[----:B--2---:R-:W-:-:S05]  /*0080*/  SHF.R.U32.HI R69, RZ, 0x5, R76 ;  /* 0x00000005ff457819 */ /* 0x004fca000001164c */
[----:B------:R-:W2:Y:S02]  /*0090*/  SHFL.IDX PT, R0, R69, RZ, 0x1f ;  /* 0x00001fff45007589 */ /* 0x000ea400000e0000 */
[----:B--2---:R-:W-:Y:S01]  /*00a0*/  R2UR UR8, R0 ;  /* 0x00000000000872ca */ /* 0x004fe200000e0000 */
[----:B-1--4-:R-:W-:-:S14]  /*00b0*/  BRA.U UP0, `(.L_x_0) ;  /* 0x00000001002c7547 */ /* 0x012fdc000b800000 */
[----:B------:R-:W1:Y:S02]  /*00c0*/  LDCU.64 UR6, c[0x0][0x888] ;  /* 0x00011100ff0677ac */ /* 0x000e640008000a00 */
[----:B-1----:R-:W-:-:S04]  /*00d0*/  UISETP.NE.U32.AND UP0, UPT, UR6, URZ, UPT ;  /* 0x000000ff0600728c */ /* 0x002fc8000bf05070 */
[----:B------:R-:W-:-:S09]  /*00e0*/  UISETP.NE.AND.EX UP0, UPT, UR7, URZ, UPT, UP0 ;  /* 0x000000ff0700728c */ /* 0x000fd2000bf05300 */
[----:B------:R-:W-:Y:S05]  /*00f0*/  BRA.U !UP0, `(.L_x_1) ;  /* 0x0000000108107547 */ /* 0x000fea000b800000 */
[----:B------:R-:W1:Y:S02]  /*0100*/  LDC.64 R2, c[0x0][0x888] ;  /* 0x00022200ff027b82 */ /* 0x000e640000000a00 */
[----:B-1----:R1:W5:Y:S01]  /*0110*/  LDG.E R35, desc[UR46][R2.64] ;  /* 0x0000002e02237981 */ /* 0x002362000c1e1900 */
[----:B------:R-:W-:Y:S01]  /*0120*/  HFMA2 R64, -RZ, RZ, 0, 5.9604644775390625e-08 ;  /* 0x00000001ff407431 */ /* 0x000fe200000001ff */
[----:B------:R-:W-:Y:S05]  /*0130*/  BRA `(.L_x_0) ;  /* 0x00000000000c7947 */ /* 0x000fea0003800000 */
.L_x_1:
[----:B------:R-:W1:Y:S01]  /*0140*/  LDCU UR6, c[0x0][0x880] ;  /* 0x00011000ff0677ac */ /* 0x000e620008000800 */
[----:B------:R-:W-:Y:S01]  /*0150*/  HFMA2 R64, -RZ, RZ, 0, 5.9604644775390625e-08 ;  /* 0x00000001ff407431 */ /* 0x000fe200000001ff */
[----:B-1----:R-:W-:-:S07]  /*0160*/  MOV R35, UR6 ;  /* 0x0000000600237c02 */ /* 0x002fce0008000f00 */
.L_x_0:
[----:B------:R-:W2:Y:S02]  /*0170*/  LDCU.64 UR6, c[0x0][0x8b0] ;  /* 0x00011600ff0677ac */ /* 0x000ea40008000a00 */
[----:B--2---:R-:W-:-:S04]  /*0180*/  UISETP.NE.U32.AND UP0, UPT, UR6, URZ, UPT ;  /* 0x000000ff0600728c */ /* 0x004fc8000bf05070 */
[----:B------:R-:W-:-:S09]  /*0190*/  UISETP.NE.AND.EX UP0, UPT, UR7, URZ, UPT, UP0 ;  /* 0x000000ff0700728c */ /* 0x000fd2000bf05300 */
[----:B------:R-:W-:Y:S05]  /*01a0*/  BRA.U UP0, `(.L_x_2) ;  /* 0x0000000100247547 */ /* 0x000fea000b800000 */
[----:B------:R-:W2:Y:S02]  /*01b0*/  LDCU.64 UR6, c[0x0][0x8a8] ;  /* 0x00011500ff0677ac */ /* 0x000ea40008000a00 */
[----:B--2---:R-:W-:-:S04]  /*01c0*/  UISETP.NE.U32.AND UP0, UPT, UR6, URZ, UPT ;  /* 0x000000ff0600728c */ /* 0x004fc8000bf05070 */
[----:B------:R-:W-:-:S09]  /*01d0*/  UISETP.NE.AND.EX UP0, UPT, UR7, URZ, UPT, UP0 ;  /* 0x000000ff0700728c */ /* 0x000fd2000bf05300 */
[----:B------:R-:W-:Y:S05]  /*01e0*/  BRA.U !UP0, `(.L_x_3) ;  /* 0x00000001080c7547 */ /* 0x000fea000b800000 */
[----:B-1----:R-:W1:Y:S02]  /*01f0*/  LDC.64 R2, c[0x0][0x8a8] ;  /* 0x00022a00ff027b82 */ /* 0x002e640000000a00 */
[----:B-1----:R2:W5:Y:S01]  /*0200*/  LDG.E R33, desc[UR46][R2.64] ;  /* 0x0000002e02217981 */ /* 0x002562000c1e1900 */
[----:B------:R-:W-:Y:S05]  /*0210*/  BRA `(.L_x_2) ;  /* 0x0000000000087947 */ /* 0x000fea0003800000 */
.L_x_3:
[----:B------:R-:W2:Y:S02]  /*0220*/  LDCU UR6, c[0x0][0x8a0] ;  /* 0x00011400ff0677ac */ /* 0x000ea40008000800 */
[----:B--2---:R-:W-:Y:S02]  /*0230*/  MOV R33, UR6 ;  /* 0x0000000600217c02 */ /* 0x004fe40008000f00 */
.L_x_2:
[----:B------:R-:W-:Y:S01]  /*0240*/  IMAD.U32 R0, RZ, RZ, UR8 ;  /* 0x00000008ff007e24 */ /* 0x000fe2000f8e00ff */
[----:B------:R-:W-:Y:S04]  /*0250*/  BSSY.RECONVERGENT B0, `(.L_x_4) ;  /* 0x000000c000007945 */ /* 0x000fe80003800200 */
[C---:B------:R-:W-:Y:S02]  /*0260*/  ISETP.NE.OR P1, PT, R0.reuse, 0x1, !P5 ;  /* 0x000000010000780c */ /* 0x040fe40006f25670 */
[----:B------:R-:W-:-:S11]  /*0270*/  ISETP.NE.OR P0, PT, R0, 0x3, !P5 ;  /* 0x000000030000780c */ /* 0x000fd60006f05670 */
[----:B------:R-:W-:Y:S05]  /*0280*/  @P1 BRA `(.L_x_5) ;  /* 0x0000000000201947 */ /* 0x000fea0003800000 */
[----:B------:R-:W3:Y:S02]  /*0290*/  LDCU.64 UR6, c[0x0][0x348] ;  /* 0x00006900ff0677ac */ /* 0x000ee40008000a00 */
[----:B---3--:R-:W-:Y:S02]  /*02a0*/  UIADD3 UR10, UP1, UPT, UR6, 0x80, URZ ;  /* 0x00000080060a7890 */ /* 0x008fe4000ff3e0ff */
[----:B------:R-:W-:Y:S02]  /*02b0*/  UIADD3 UR6, UP0, UPT, UR6, 0x180, URZ ;  /* 0x0000018006067890 */ /* 0x000fe4000ff1e0ff */
[----:B------:R-:W-:Y:S02]  /*02c0*/  UIADD3.X UR11, UPT, UPT, URZ, UR7, URZ, UP1, !UPT ;  /* 0x00000007ff0b7290 */ /* 0x000fe40008ffe4ff */
[----:B------:R-:W-:-:S07]  /*02d0*/  UIADD3.X UR7, UPT, UPT, URZ, UR7, URZ, UP0, !UPT ;  /* 0x00000007ff077290 */ /* 0x000fce00087fe4ff */
[----:B------:R3:W-:Y:S02]  /*02e0*/  UTMACCTL.PF [UR10] ;  /* 0x000000000a0079b9 */ /* 0x0007e40008040000 */
[----:B------:R3:W-:Y:S02]  /*02f0*/  UTMACCTL.PF [UR6] ;  /* 0x00000000060079b9 */ /* 0x0007e40008040000 */
[----:B---3--:R-:W-:Y:S01]  /*0300*/  NOP ;  /* 0x0000000000007918 */ /* 0x008fe20000000000 */
.L_x_5:
[----:B------:R-:W-:Y:S05]  /*0310*/  BSYNC.RECONVERGENT B0 ;  /* 0x0000000000007941 */ /* 0x000fea0003800200 */
.L_x_4:
[----:B------:R-:W-:Y:S04]  /*0320*/  BSSY.RECONVERGENT B0, `(.L_x_6) ;  /* 0x000000a000007945 */ /* 0x000fe80003800200 */
        /* <DEDUP_REMOVED lines=9> */
.L_x_7:
[----:B------:R-:W-:Y:S05]  /*03c0*/  BSYNC.RECONVERGENT B0 ;  /* 0x0000000000007941 */ /* 0x000fea0003800200 */
.L_x_6:
[----:B------:R-:W3:Y:S01]  /*03d0*/  LDCU.64 UR6, c[0x0][0x888] ;  /* 0x00011100ff0677ac */ /* 0x000ee20008000a00 */
[----:B------:R-:W-:Y:S02]  /*03e0*/  UISETP.EQ.U32.AND UP1, UPT, UR4, URZ, UPT ;  /* 0x000000ff0400728c */ /* 0x000fe4000bf22070 */
[----:B------:R-:W-:Y:S02]  /*03f0*/  UPLOP3.LUT UP2, UPT, UPT, UPT, UPT, 0x80, 0x8 ;  /* 0x000000000008789c */ /* 0x000fe40003f4f070 */
[----:B---3--:R-:W-:-:S04]  /*0400*/  UISETP.NE.U32.AND UP0, UPT, UR6, URZ, UPT ;  /* 0x000000ff0600728c */ /* 0x008fc8000bf05070 */
[----:B------:R-:W-:-:S04]  /*0410*/  UISETP.NE.AND.EX UP0, UPT, UR7, URZ, UPT, UP0 ;  /* 0x000000ff0700728c */ /* 0x000fc8000bf05300 */
[----:B------:R-:W-:-:S04]  /*0420*/  UISETP.EQ.OR.EX UP3, UPT, UR5, URZ, !UP0, UP1 ;  /* 0x000000ff0500728c */ /* 0x000fc8000c762710 */
[----:B------:R-:W-:-:S05]  /*0430*/  UP2UR UR50, UPR, URZ, 0x8 ;  /* 0x00000008ff327883 */ /* 0x000fca0008000000 */
[----:B------:R-:W-:Y:S07]  /*0440*/  BRA.U !UP3, `(.L_x_8) ;  /* 0x000000010b207547 */ /* 0x000fee000b800000 */
[----:B------:R-:W-:Y:S01]  /*0450*/  UISETP.NE.U32.AND UP2, UPT, UR4, URZ, UPT ;  /* 0x000000ff0400728c */ /* 0x000fe2000bf45070 */
[----:B-----5:R-:W-:Y:S01]  /*0460*/  FSETP.NEU.AND P0, PT, R35, RZ, PT ;  /* 0x000000ff2300720b */ /* 0x020fe20003f0d000 */
[----:B------:R-:W-:Y:S02]  /*0470*/  USEL UR4, URZ, 0xffffffff, UP0 ;  /* 0xffffffffff047887 */ /* 0x000fe40008000000 */
[----:B------:R-:W-:-:S10]  /*0480*/  UISETP.NE.AND.EX UP2, UPT, UR5, URZ, UPT, UP2 ;  /* 0x000000ff0500728c */ /* 0x000fd4000bf45320 */
[----:B------:R-:W-:Y:S01]  /*0490*/  VOTEU.ANY UP1, P0 ;  /* 0x0000000000ff7886 */ /* 0x000fe20000020100 */
[----:B------:R-:W-:-:S04]  /*04a0*/  @!UP2 USEL UR4, URZ, 0xffffffff, UP1 ;  /* 0xffffffffff04a887 */ /* 0x000fc80008800000 */
[----:B------:R-:W-:-:S04]  /*04b0*/  ULOP3.LUT UR4, UR4, 0x1, URZ, 0xc0, !UPT ;  /* 0x0000000104047892 */ /* 0x000fc8000f8ec0ff */
[----:B------:R-:W-:-:S11]  /*04c0*/  UISETP.NE.U32.AND UP2, UPT, UR4, 0x1, UPT ;  /* 0x000000010400788c */ /* 0x000fd6000bf45070 */
.L_x_8:
[----:B-12---:R-:W1:Y:S01]  /*04d0*/  SHFL.IDX PT, R2, R69, RZ, 0x1f ;  /* 0x00001fff45027589 */ /* 0x006e6200000e0000 */
[----:B------:R-:W-:-:S04]  /*04e0*/  UISETP.NE.AND UP1, UPT, UR8, 0x2, UPT ;  /* 0x000000020800788c */ /* 0x000fc8000bf25270 */
[----:B------:R-:W-:Y:S01]  /*04f0*/  USEL UR6, URZ, 0x1, UP1 ;  /* 0x00000001ff067887 */ /* 0x000fe20008800000 */
[----:B-1----:R-:W-:-:S13]  /*0500*/  ISETP.NE.AND P0, PT, R2, RZ, PT ;  /* 0x000000ff0200720c */ /* 0x002fda0003f05270 */
[----:B------:R-:W-:Y:S05]  /*0510*/  @P0 BRA `(.L_x_9) ;  /* 0x0000000000380947 */ /* 0x000fea0003800000 */
[----:B------:R-:W1:Y:S01]  /*0520*/  S2UR UR5, SR_CgaCtaId ;  /* 0x00000000000579c3 */ /* 0x000e620000008800 */
[----:B------:R-:W-:Y:S01]  /*0530*/  UMOV UR7, 0x400 ;  /* 0x0000040000077882 */ /* 0x000fe20000000000 */
[----:B------:R-:W-:Y:S01]  /*0540*/  UMOV UR4, 0x1 ;  /* 0x0000000100047882 */ /* 0x000fe20000000000 */
[----:B------:R-:W-:Y:S01]  /*0550*/  ELECT P0, URZ, PT ;  /* 0x0000000000ff782f */ /* 0x000fe20003800000 */
[----:B------:R-:W-:-:S04]  /*0560*/  UIADD3 UR10, UPT, UPT, -UR4, 0x100000, URZ ;  /* 0x00100000040a7890 */ /* 0x000fc8000fffe1ff */
[----:B------:R-:W-:Y:S02]  /*0570*/  USHF.L.U32 UR11, UR10, 0xb, URZ ;  /* 0x0000000b0a0b7899 */ /* 0x000fe400080006ff */
[----:B------:R-:W-:Y:S02]  /*0580*/  USHF.L.U32 UR10, UR10, 0x1, URZ ;  /* 0x000000010a0a7899 */ /* 0x000fe400080006ff */
[----:B-1----:R-:W-:Y:S01]  /*0590*/  ULEA UR5, UR5, UR7, 0x18 ;  /* 0x0000000705057291 */ /* 0x002fe2000f8ec0ff */
[----:B------:R-:W1:Y:S11]  /*05a0*/  FENCE.VIEW.ASYNC.S ;  /* 0x00000000000073c6 */ /* 0x000e760000000000 */
[----:B-1----:R1:W2:Y:S01]  /*05b0*/  SYNCS.EXCH.64 URZ, [UR5], UR10 ;  /* 0x0000000a05ff75b2 */ /* 0x0022a20008000100 */
[----:B------:R1:W3:Y:S01]  /*05c0*/  SYNCS.EXCH.64 URZ, [UR5+0x10], UR10 ;  /* 0x0000100a05ff75b2 */ /* 0x0002e20008000100 */
[----:B------:R1:W4:Y:S01]  /*05d0*/  SYNCS.EXCH.64 URZ, [UR5+0x8], UR10 ;  /* 0x0000080a05ff75b2 */ /* 0x0003220008000100 */
[----:B------:R1:W1:Y:S01]  /*05e0*/  SYNCS.EXCH.64 URZ, [UR5+0x18], UR10 ;  /* 0x0000180a05ff75b2 */ /* 0x0002620008000100 */
[----:B------:R-:W-:Y:S01]  /*05f0*/  NOP ;  /* 0x0000000000007918 */ /* 0x000fe20000000000 */
.L_x_9:
[----:B------:R-:W2:Y:S01]  /*0600*/  SHFL.IDX PT, R2, R69, RZ, 0x1f ;  /* 0x00001fff45027589 */ /* 0x000ea200000e0000 */
[----:B------:R-:W-:Y:S01]  /*0610*/  NOP ;  /* 0x0000000000007918 */ /* 0x000fe20000000000 */
[----:B--2---:R-:W-:-:S13]  /*0620*/  ISETP.NE.AND P0, PT, R2, 0x1, PT ;  /* 0x000000010200780c */ /* 0x004fda0003f05270 */
[----:B------:R-:W-:Y:S05]  /*0630*/  @P0 BRA `(.L_x_10) ;  /* 0x0000000000580947 */ /* 0x000fea0003800000 */
[----:B------:R-:W2:Y:S01]  /*0640*/  S2UR UR7, SR_CgaCtaId ;  /* 0x00000000000779c3 */ /* 0x000ea20000008800 */
[----:B------:R-:W-:Y:S01]  /*0650*/  UMOV UR9, 0x400 ;  /* 0x0000040000097882 */ /* 0x000fe20000000000 */
[----:B-1----:R-:W-:Y:S01]  /*0660*/  UMOV UR5, 0x20 ;  /* 0x0000002000057882 */ /* 0x002fe20000000000 */
[----:B------:R-:W-:Y:S01]  /*0670*/  UMOV UR4, 0x80 ;  /* 0x0000008000047882 */ /* 0x000fe20000000000 */
[----:B------:R-:W-:-:S04]  /*0680*/  UIADD3 UR10, UPT, UPT, -UR5, 0x100000, URZ ;  /* 0x00100000050a7890 */ /* 0x000fc8000fffe1ff */
[----:B------:R-:W-:Y:S02]  /*0690*/  USHF.L.U32 UR11, UR10, 0xb, URZ ;  /* 0x0000000b0a0b7899 */ /* 0x000fe400080006ff */
[----:B------:R-:W-:Y:S02]  /*06a0*/  USHF.L.U32 UR10, UR10, 0x1, URZ ;  /* 0x000000010a0a7899 */ /* 0x000fe400080006ff */
[----:B------:R-:W-:-:S04]  /*06b0*/  UIADD3 UR4, UPT, UPT, -UR4, 0x100000, URZ ;  /* 0x0010000004047890 */ /* 0x000fc8000fffe1ff */
[----:B------:R-:W-:Y:S02]  /*06c0*/  USHF.L.U32 UR5, UR4, 0xb, URZ ;  /* 0x0000000b04057899 */ /* 0x000fe400080006ff */
[----:B------:R-:W-:Y:S01]  /*06d0*/  USHF.L.U32 UR4, UR4, 0x1, URZ ;  /* 0x0000000104047899 */ /* 0x000fe200080006ff */
[----:B------:R-:W-:Y:S01]  /*06e0*/  ELECT P0, URZ, PT ;  /* 0x0000000000ff782f */ /* 0x000fe20003800000 */
[----:B--2---:R-:W-:Y:S01]  /*06f0*/  ULEA UR7, UR7, UR9, 0x18 ;  /* 0x0000000907077291 */ /* 0x004fe2000f8ec0ff */
[----:B------:R-:W1:Y:S11]  /*0700*/  FENCE.VIEW.ASYNC.S ;  /* 0x00000000000073c6 */ /* 0x000e760000000000 */
[----:B-1----:R2:W1:Y:S01]  /*0710*/  SYNCS.EXCH.64 URZ, [UR7+0x20], UR10 ;  /* 0x0000200a07ff75b2 */ /* 0x0024620008000100 */
[----:B------:R2:W1:Y:S01]  /*0720*/  SYNCS.EXCH.64 URZ, [UR7+0x40], UR4 ;  /* 0x0000400407ff75b2 */ /* 0x0004620008000100 */
[----:B------:R2:W1:Y:S01]  /*0730*/  SYNCS.EXCH.64 URZ, [UR7+0x28], UR10 ;  /* 0x0000280a07ff75b2 */ /* 0x0004620008000100 */
[----:B------:R2:W1:Y:S01]  /*0740*/  SYNCS.EXCH.64 URZ, [UR7+0x48], UR4 ;  /* 0x0000480407ff75b2 */ /* 0x0004620008000100 */
[----:B------:R2:W1:Y:S01]  /*0750*/  SYNCS.EXCH.64 URZ, [UR7+0x30], UR10 ;  /* 0x0000300a07ff75b2 */ /* 0x0004620008000100 */
[----:B------:R2:W1:Y:S01]  /*0760*/  SYNCS.EXCH.64 URZ, [UR7+0x50], UR4 ;  /* 0x0000500407ff75b2 */ /* 0x0004620008000100 */
[----:B------:R2:W1:Y:S01]  /*0770*/  SYNCS.EXCH.64 URZ, [UR7+0x38], UR10 ;  /* 0x0000380a07ff75b2 */ /* 0x0004620008000100 */
[----:B------:R2:W1:Y:S02]  /*0780*/  SYNCS.EXCH.64 URZ, [UR7+0x58], UR4 ;  /* 0x0000580407ff75b2 */ /* 0x0004640008000100 */
[----:B--2---:R-:W-:Y:S01]  /*0790*/  NOP ;  /* 0x0000000000007918 */ /* 0x004fe20000000000 */
.L_x_10:
[----:B------:R-:W2:Y:S01]  /*07a0*/  SHFL.IDX PT, R2, R69, RZ, 0x1f ;  /* 0x00001fff45027589 */ /* 0x000ea200000e0000 */
[----:B------:R-:W-:Y:S01]  /*07b0*/  NOP ;  /* 0x0000000000007918 */ /* 0x000fe20000000000 */
[----:B--2---:R-:W-:-:S13]  /*07c0*/  ISETP.NE.AND P0, PT, R2, 0x3, PT ;  /* 0x000000030200780c */ /* 0x004fda0003f05270 */
[----:B------:R-:W-:Y:S05]  /*07d0*/  @P0 BRA `(.L_x_11) ;  /* 0x0000000000300947 */ /* 0x000fea0003800000 */
[----:B-1----:R-:W1:Y:S01]  /*07e0*/  S2UR UR5, SR_CgaCtaId ;  /* 0x00000000000579c3 */ /* 0x002e620000008800 */
        /* <DEDUP_REMOVED lines=8> */
[----:B-1----:R2:W1:Y:S01]  /*0870*/  SYNCS.EXCH.64 URZ, [UR5+0x60], UR10 ;  /* 0x0000600a05ff75b2 */ /* 0x0024620008000100 */
[----:B------:R2:W1:Y:S02]  /*0880*/  SYNCS.EXCH.64 URZ, [UR5+0x68], UR10 ;  /* 0x0000680a05ff75b2 */ /* 0x0004640008000100 */
[----:B--2---:R-:W-:Y:S01]  /*0890*/  NOP ;  /* 0x0000000000007918 */ /* 0x004fe20000000000 */
.L_x_11:
[----:B------:R-:W2:Y:S01]  /*08a0*/  SHFL.IDX PT, R2, R69, RZ, 0x1f ;  /* 0x00001fff45027589 */ /* 0x000ea200000e0000 */
[----:B------:R-:W-:Y:S01]  /*08b0*/  NOP ;  /* 0x0000000000007918 */ /* 0x000fe20000000000 */
[----:B--2---:R-:W-:-:S13]  /*08c0*/  ISETP.NE.AND P0, PT, R2, 0x4, PT ;  /* 0x000000040200780c */ /* 0x004fda0003f05270 */
[----:B------:R-:W-:Y:S05]  /*08d0*/  @P0 BRA `(.L_x_12) ;  /* 0x00000000004c0947 */ /* 0x000fea0003800000 */
[----:B-1----:R-:W1:Y:S01]  /*08e0*/  S2UR UR5, SR_CgaCtaId ;  /* 0x00000000000579c3 */ /* 0x002e620000008800 */
[----:B------:R-:W-:Y:S01]  /*08f0*/  UMOV UR9, 0x100 ;  /* 0x0000010000097882 */ /* 0x000fe20000000000 */
[----:B------:R-:W-:Y:S01]  /*0900*/  UMOV UR7, 0x400 ;  /* 0x0000040000077882 */ /* 0x000fe20000000000 */
[----:B------:R-:W-:Y:S01]  /*0910*/  USEL UR9, UR9, 0xe0, UP2 ;  /* 0x000000e009097887 */ /* 0x000fe20009000000 */
[----:B------:R-:W-:Y:S01]  /*0920*/  UMOV UR4, 0x1 ;  /* 0x0000000100047882 */ /* 0x000fe20000000000 */
[----:B------:R-:W-:Y:S01]  /*0930*/  ELECT P0, URZ, PT ;  /* 0x0000000000ff782f */ /* 0x000fe20003800000 */
[----:B------:R-:W-:-:S04]  /*0940*/  UIADD3 UR10, UPT, UPT, -UR4, 0x100000, URZ ;  /* 0x00100000040a7890 */ /* 0x000fc8000fffe1ff */
[----:B------:R-:W-:Y:S02]  /*0950*/  USHF.L.U32 UR11, UR10, 0xb, URZ ;  /* 0x0000000b0a0b7899 */ /* 0x000fe400080006ff */
[----:B------:R-:W-:Y:S02]  /*0960*/  USHF.L.U32 UR10, UR10, 0x1, URZ ;  /* 0x000000010a0a7899 */ /* 0x000fe400080006ff */
[----:B------:R-:W-:-:S04]  /*0970*/  UIADD3 UR12, UPT, UPT, -UR9, 0x100000, URZ ;  /* 0x00100000090c7890 */ /* 0x000fc8000fffe1ff */
[----:B------:R-:W-:Y:S02]  /*0980*/  USHF.L.U32 UR13, UR12, 0xb, URZ ;  /* 0x0000000b0c0d7899 */ /* 0x000fe400080006ff */
[----:B------:R-:W-:Y:S02]  /*0990*/  USHF.L.U32 UR12, UR12, 0x1, URZ ;  /* 0x000000010c0c7899 */ /* 0x000fe400080006ff */
[----:B-1----:R-:W-:Y:S01]  /*09a0*/  ULEA UR5, UR5, UR7, 0x18 ;  /* 0x0000000705057291 */ /* 0x002fe2000f8ec0ff */
[----:B------:R-:W1:Y:S11]  /*09b0*/  FENCE.VIEW.ASYNC.S ;  /* 0x00000000000073c6 */ /* 0x000e760000000000 */
[----:B-1----:R2:W1:Y:S01]  /*09c0*/  SYNCS.EXCH.64 URZ, [UR5+0x70], UR10 ;  /* 0x0000700a05ff75b2 */ /* 0x0024620008000100 */
[----:B------:R2:W1:Y:S01]  /*09d0*/  SYNCS.EXCH.64 URZ, [UR5+0x80], UR12 ;  /* 0x0000800c05ff75b2 */ /* 0x0004620008000100 */
[----:B------:R2:W1:Y:S01]  /*09e0*/  SYNCS.EXCH.64 URZ, [UR5+0x78], UR10 ;  /* 0x0000780a05ff75b2 */ /* 0x0004620008000100 */
[----:B------:R2:W1:Y:S02]  /*09f0*/  SYNCS.EXCH.64 URZ, [UR5+0x88], UR12 ;  /* 0x0000880c05ff75b2 */ /* 0x0004640008000100 */
[----:B--2---:R-:W-:Y:S01]  /*0a00*/  NOP ;  /* 0x0000000000007918 */ /* 0x004fe20000000000 */
.L_x_12:
        /* <DEDUP_REMOVED lines=26> */
.L_x_13:
        /* <DEDUP_REMOVED lines=18> */
.L_x_14:
[----:B-1----:R-:W1:Y:S01]  /*0cd0*/  S2UR UR5, SR_CTAID.X ;  /* 0x00000000000579c3 */ /* 0x002e620000002500 */
[----:B------:R-:W-:-:S05]  /*0ce0*/  CS2R.32 R63, SR_CgaSize ;  /* 0x00000000003f7805 */ /* 0x000fca0000008a00 */
[----:B------:R-:W-:-:S05]  /*0cf0*/  IMAD R63, R63, -0xa0, RZ ;  /* 0xffffff603f3f7824 */ /* 0x000fca00078e02ff */
[----:B------:R-:W-:-:S14]  /*0d00*/  R2UR UR9, R63 ;  /* 0x000000003f0972ca */ /* 0x000fdc00000e0000 */
[----:B------:R-:W2:Y:S01]  /*0d10*/  LDCU UR9, c[0x0][UR9+0x2b0] ;  /* 0x00005600090977ac */ /* 0x000ea20008000800 */
[----:B------:R-:W-:Y:S01]  /*0d20*/  NOP ;  /* 0x0000000000007918 */ /* 0x000fe20000000000 */
[----:B------:R-:W-:-:S05]  /*0d30*/  CS2R.32 R63, SR_CgaSize ;  /* 0x00000000003f7805 */ /* 0x000fca0000008a00 */
[----:B------:R-:W-:-:S05]  /*0d40*/  IMAD R63, R63, -0xa0, RZ ;  /* 0xffffff603f3f7824 */ /* 0x000fca00078e02ff */
[----:B------:R-:W-:-:S14]  /*0d50*/  R2UR UR7, R63 ;  /* 0x000000003f0772ca */ /* 0x000fdc00000e0000 */
[----:B------:R-:W3:Y:S01]  /*0d60*/  LDCU UR7, c[0x0][UR7+0x2b4] ;  /* 0x00005680070777ac */ /* 0x000ee20008000800 */
[----:B------:R-:W4:Y:S08]  /*0d70*/  S2UR UR4, SR_CTAID.Y ;  /* 0x00000000000479c3 */ /* 0x000f300000002600 */
[----:B------:R-:W3:Y:S01]  /*0d80*/  LDC R10, c[0x0][0xb24] ;  /* 0x0002c900ff0a7b82 */ /* 0x000ee20000000800 */
[----:B-1----:R-:W-:-:S02]  /*0d90*/  I2FP.F32.U32 R63, UR5 ;  /* 0x00000005003f7c45 */ /* 0x002fc40008201000 */
[----:B------:R-:W-:-:S05]  /*0da0*/  CS2R.32 R3, SR_CgaSize ;  /* 0x0000000000037805 */ /* 0x000fca0000008a00 */
[----:B------:R-:W-:-:S06]  /*0db0*/  IMAD R3, R3, -0xa0, RZ ;  /* 0xffffff6003037824 */ /* 0x000fcc00078e02ff */
[----:B------:R-:W1:Y:S01]  /*0dc0*/  LDC R3, c[0x0][R3+0x2a0] ;  /* 0x0000a80003037b82 */ /* 0x000e620000000800 */
[----:B------:R-:W-:Y:S01]  /*0dd0*/  MOV R15, UR5 ;  /* 0x00000005000f7c02 */ /* 0x000fe20008000f00 */
[----:B--2---:R-:W-:Y:S01]  /*0de0*/  FMUL R63, R63, UR9 ;  /* 0x000000093f3f7c20 */ /* 0x004fe20008400000 */
[----:B----4-:R-:W-:Y:S02]  /*0df0*/  I2FP.F32.U32 R62, UR4 ;  /* 0x00000004003e7c45 */ /* 0x010fe40008201000 */
[----:B------:R-:W-:-:S05]  /*0e00*/  CS2R.32 R2, SR_CgaSize ;  /* 0x0000000000027805 */ /* 0x000fca0000008a00 */
[----:B------:R-:W-:-:S06]  /*0e10*/  IMAD R2, R2, -0xa0, RZ ;  /* 0xffffff6002027824 */ /* 0x000fcc00078e02ff */
[----:B------:R-:W2:Y:S01]  /*0e20*/  LDC R2, c[0x0][R2+0x2a4] ;  /* 0x0000a90002027b82 */ /* 0x000ea20000000800 */
[----:B------:R-:W-:Y:S01]  /*0e30*/  MOV R14, UR4 ;  /* 0x00000004000e7c02 */ /* 0x000fe20008000f00 */
[----:B------:R-:W4:Y:S01]  /*0e40*/  F2I.U32.TRUNC.NTZ R63, R63 ;  /* 0x0000003f003f7305 */ /* 0x000f22000020f000 */
[----:B---3--:R-:W-:-:S05]  /*0e50*/  FMUL R62, R62, UR7 ;  /* 0x000000073e3e7c20 */ /* 0x008fca0008400000 */
[----:B------:R-:W-:Y:S01]  /*0e60*/  BAR.SYNC.DEFER_BLOCKING 0x0 ;  /* 0x0000000000007b1d */ /* 0x000fe20000010000 */
[----:B------:R-:W-:-:S05]  /*0e70*/  ISETP.GE.AND P0, PT, R10, 0x1, PT ;  /* 0x000000010a00780c */ /* 0x000fca0003f06270 */
[----:B------:R-:W3:Y:S02]  /*0e80*/  F2I.U32.TRUNC.NTZ R62, R62 ;  /* 0x0000003e003e7305 */ /* 0x000ee4000020f000 */
[----:B------:R-:W2:Y:S01]  /*0e90*/  S2UR UR36, SR_CTAID.Z ;  /* 0x00000000002479c3 */ /* 0x000ea20000002700 */
[----:B----4-:R-:W-:-:S05]  /*0ea0*/  IADD3 R63, PT, PT, -R63, RZ, RZ ;  /* 0x000000ff3f3f7210 */ /* 0x010fca0007ffe1ff */
[----:B-1----:R-:W-:Y:S01]  /*0eb0*/  IMAD R63, R3, R63, UR5 ;  /* 0x00000005033f7e24 */ /* 0x002fe2000f8e023f */
[----:B---3--:R-:W-:-:S05]  /*0ec0*/  IADD3 R62, PT, PT, -R62, RZ, RZ ;  /* 0x000000ff3e3e7210 */ /* 0x008fca0007ffe1ff */
[----:B--2---:R-:W-:Y:S01]  /*0ed0*/  IMAD R62, R2, R62, UR4 ;  /* 0x00000004023e7e24 */ /* 0x004fe2000f8e023e */
[----:B------:R-:W-:Y:S06]  /*0ee0*/  @!P0 BRA `(.L_x_15) ;  /* 0x0000000000b88947 */ /* 0x000fec0003800000 */
[----:B------:R-:W1:Y:S01]  /*0ef0*/  LDC.64 R4, c[0x0][0xb18] ;  /* 0x0002c600ff047b82 */ /* 0x000e620000000a00 */
[----:B------:R-:W-:-:S07]  /*0f00*/  ISETP.NE.AND P0, PT, R10, 0x1, PT ;  /* 0x000000010a00780c */ /* 0x000fce0003f05270 */
[----:B------:R-:W2:Y:S08]  /*0f10*/  LDC R9, c[0x0][0xb0c] ;  /* 0x0002c300ff097b82 */ /* 0x000eb00000000800 */
[----:B------:R-:W3:Y:S08]  /*0f20*/  LDC R12, c[0x0][0x370] ;  /* 0x0000dc00ff0c7b82 */ /* 0x000ef00000000800 */
[----:B------:R-:W4:Y:S01]  /*0f30*/  LDC R11, c[0x0][0x374] ;  /* 0x0000dd00ff0b7b82 */ /* 0x000f220000000800 */
[----:B-1----:R-:W-:-:S07]  /*0f40*/  ISETP.NE.AND P1, PT, R4, 0x1, PT ;  /* 0x000000010400780c */ /* 0x002fce0003f25270 */
[----:B------:R-:W3:Y:S01]  /*0f50*/  LDC.64 R6, c[0x0][0xb10] ;  /* 0x0002c400ff067b82 */ /* 0x000ee20000000a00 */
[----:B--2---:R-:W-:-:S07]  /*0f60*/  ISETP.NE.AND P2, PT, R9, 0x1, PT ;  /* 0x000000010900780c */ /* 0x004fce0003f45270 */
[----:B------:R-:W1:Y:S08]  /*0f70*/  LDC R8, c[0x0][0xb20] ;  /* 0x0002c800ff087b82 */ /* 0x000e700000000800 */
[----:B------:R-:W2:Y:S01]  /*0f80*/  LDC.64 R2, c[0x0][0xb28] ;  /* 0x0002ca00ff027b82 */ /* 0x000ea20000000a00 */
[----:B----4-:R-:W-:-:S04]  /*0f90*/  IMAD.HI.U32 R13, R11, R5, RZ ;  /* 0x000000050b0d7227 */ /* 0x010fc800078e00ff */
[----:B------:R-:W-:-:S04]  /*0fa0*/  IMAD.HI.U32 R5, R14, R5, RZ ;  /* 0x000000050e057227 */ /* 0x000fc800078e00ff */
[----:B---3--:R-:W-:-:S05]  /*0fb0*/  IMAD.HI.U32 R16, R12, R6, RZ ;  /* 0x000000060c107227 */ /* 0x008fca00078e00ff */
[-C--:B------:R-:W-:Y:S01]  /*0fc0*/  @P2 SHF.R.U32.HI R12, RZ, R7.reuse, R16 ;  /* 0x00000007ff0c2219 */ /* 0x080fe20000011610 */
[----:B------:R-:W-:Y:S01]  /*0fd0*/  IMAD.HI.U32 R16, R15, R6, RZ ;  /* 0x000000060f107227 */ /* 0x000fe200078e00ff */
[-C--:B-1----:R-:W-:Y:S02]  /*0fe0*/  @P1 SHF.R.U32.HI R11, RZ, R8.reuse, R13 ;  /* 0x00000008ff0b1219 */ /* 0x082fe4000001160d */
[----:B------:R-:W-:Y:S02]  /*0ff0*/  SHF.R.U32.HI R5, RZ, R8, R5 ;  /* 0x00000008ff057219 */ /* 0x000fe40000011605 */
[----:B------:R-:W-:Y:S02]  /*1000*/  SHF.R.U32.HI R16, RZ, R7, R16 ;  /* 0x00000007ff107219 */ /* 0x000fe40000011610 */
[----:B------:R-:W-:Y:S01]  /*1010*/  SEL R5, R14, R5, !P1 ;  /* 0x000000050e057207 */ /* 0x000fe20004800000 */
[----:B--2---:R-:W-:Y:S01]  /*1020*/  IMAD.HI.U32 R13, R11, R2, RZ ;  /* 0x000000020b0d7227 */ /* 0x004fe200078e00ff */
[----:B------:R-:W-:-:S03]  /*1030*/  SEL R16, R15, R16, !P2 ;  /* 0x000000100f107207 */ /* 0x000fc60005000000 */
[----:B------:R-:W-:Y:S01]  /*1040*/  IMAD.HI.U32 R6, R12, R2, RZ ;  /* 0x000000020c067227 */ /* 0x000fe200078e00ff */
[----:B------:R-:W-:-:S04]  /*1050*/  @P0 SHF.R.U32.HI R11, RZ, R3, R13 ;  /* 0x00000003ff0b0219 */ /* 0x000fc8000001160d */
[----:B------:R-:W-:Y:S01]  /*1060*/  @P0 SHF.R.U32.HI R12, RZ, R3, R6 ;  /* 0x00000003ff0c0219 */ /* 0x000fe20000011606 */
[----:B------:R-:W-:-:S04]  /*1070*/  IMAD R11, R11, R10, RZ ;  /* 0x0000000a0b0b7224 */ /* 0x000fc800078e02ff */
[----:B------:R-:W-:Y:S01]  /*1080*/  IMAD R6, R12, R10, RZ ;  /* 0x0000000a0c067224 */ /* 0x000fe200078e02ff */
[----:B------:R-:W-:-:S04]  /*1090*/  ISETP.GE.AND P1, PT, R5, R11, PT ;  /* 0x0000000b0500720c */ /* 0x000fc80003f26270 */
[----:B------:R-:W-:Y:S01]  /*10a0*/  ISETP.GE.OR P1, PT, R16, R6, P1 ;  /* 0x000000061000720c */ /* 0x000fe20000f26670 */
[----:B------:R-:W-:-:S05]  /*10b0*/  IMAD.HI.U32 R6, R5, R2, RZ ;  /* 0x0000000205067227 */ /* 0x000fca00078e00ff */
[----:B------:R-:W-:-:S04]  /*10c0*/  SHF.R.U32.HI R6, RZ, R3, R6 ;  /* 0x00000003ff067219 */ /* 0x000fc80000011606 */
[----:B------:R-:W-:-:S03]  /*10d0*/  SEL R6, R5, R6, !P0 ;  /* 0x0000000605067207 */ /* 0x000fc60004000000 */
[----:B------:R-:W-:Y:S01]  /*10e0*/  @!P1 IMAD.HI.U32 R7, R16, R2, RZ ;  /* 0x0000000210079227 */ /* 0x000fe200078e00ff */
[----:B------:R-:W-:-:S04]  /*10f0*/  IADD3 R2, PT, PT, -R6, RZ, RZ ;  /* 0x000000ff06027210 */ /* 0x000fc80007ffe1ff */
[----:B------:R-:W-:Y:S01]  /*1100*/  @!P1 SHF.R.U32.HI R3, RZ, R3, R7 ;  /* 0x00000003ff039219 */ /* 0x000fe20000011607 */
[----:B------:R-:W-:Y:S01]  /*1110*/  IMAD R2, R10, R2, R5 ;  /* 0x000000020a027224 */ /* 0x000fe200078e0205 */
[----:B------:R-:W-:Y:S02]  /*1120*/  IADD3 R7, PT, PT, -R5, RZ, RZ ;  /* 0x000000ff05077210 */ /* 0x000fe40007ffe1ff */
[----:B------:R-:W-:-:S03]  /*1130*/  @!P1 SEL R3, R16, R3, !P0 ;  /* 0x0000000310039207 */ /* 0x000fc60004000000 */
[----:B------:R-:W-:Y:S02]  /*1140*/  IMAD R7, R4, R7, R14 ;  /* 0x0000000704077224 */ /* 0x000fe400078e020e */
[--C-:B------:R-:W-:Y:S02]  /*1150*/  @!P1 IMAD.IADD R6, R6, 0x1, -R3.reuse ;  /* 0x0000000106069824 */ /* 0x100fe400078e0a03 */
[----:B------:R-:W-:Y:S01]  /*1160*/  @!P1 IMAD R3, R2, R12, R3 ;  /* 0x0000000c02039224 */ /* 0x000fe200078e0203 */
[----:B------:R-:W-:Y:S01]  /*1170*/  IADD3 R2, PT, PT, -R16, RZ, RZ ;  /* 0x000000ff10027210 */ /* 0x000fe20007ffe1ff */
[----:B------:R-:W-:Y:S02]  /*1180*/  @!P1 IMAD R5, R6, R10, R16 ;  /* 0x0000000a06059224 */ /* 0x000fe400078e0210 */
[----:B------:R-:W-:Y:S02]  /*1190*/  @!P1 IMAD.MOV.U32 R16, RZ, RZ, R3 ;  /* 0x000000ffff109224 */ /* 0x000fe400078e0003 */
[----:B------:R-:W-:-:S02]  /*11a0*/  IMAD R2, R9, R2, R15 ;  /* 0x0000000209027224 */ /* 0x000fc400078e020f */
[----:B------:R-:W-:Y:S02]  /*11b0*/  IMAD R14, R5, R4, R7 ;  /* 0x00000004050e7224 */ /* 0x000fe400078e0207 */
[----:B------:R-:W-:Y:S02]  /*11c0*/  IMAD R15, R16, R9, R2 ;  /* 0x00000009100f7224 */ /* 0x000fe400078e0202 */
.L_x_15:
[----:B------:R-:W1:Y:S01]  /*11d0*/  LDCU UR4, c[0x0][0xb30] ;  /* 0x00016600ff0477ac */ /* 0x000e620008000800 */
[----:B------:R-:W2:Y:S08]  /*11e0*/  S2UR UR37, SR_CgaCtaId ;  /* 0x00000000002579c3 */ /* 0x000eb00000008800 */
[----:B------:R-:W3:Y:S01]  /*11f0*/  LDC R26, c[0x0][0xb24] ;  /* 0x0002c900ff1a7b82 */ /* 0x000ee20000000800 */
[----:B-1----:R-:W-:-:S09]  /*1200*/  UISETP.NE.AND UP1, UPT, UR4, 0x1, UPT ;  /* 0x000000010400788c */ /* 0x002fd2000bf25270 */
[----:B--2---:R-:W-:Y:S05]  /*1210*/  BRA.U UP1, `(.L_x_16) ;  /* 0x0000000101407547 */ /* 0x004fea000b800000 */
[----:B------:R-:W1:Y:S08]  /*1220*/  LDC.64 R4, c[0x0][0xb10] ;  /* 0x0002c400ff047b82 */ /* 0x000e700000000a00 */
[----:B------:R-:W2:Y:S08]  /*1230*/  LDC.64 R2, c[0x0][0xb18] ;  /* 0x0002c600ff027b82 */ /* 0x000eb00000000a00 */
[----:B------:R-:W4:Y:S08]  /*1240*/  LDC R6, c[0x0][0xb20] ;  /* 0x0002c800ff067b82 */ /* 0x000f300000000800 */
[----:B------:R-:W3:Y:S01]  /*1250*/  LDC R7, c[0x0][0xb0c] ;  /* 0x0002c300ff077b82 */ /* 0x000ee20000000800 */
[----:B-1----:R-:W-:-:S05]  /*1260*/  IMAD.HI.U32 R4, R15, R4, RZ ;  /* 0x000000040f047227 */ /* 0x002fca00078e00ff */
[----:B------:R-:W-:Y:S01]  /*1270*/  SHF.R.U32.HI R4, RZ, R5, R4 ;  /* 0x00000005ff047219 */ /* 0x000fe20000011604 */
[----:B--2---:R-:W-:Y:S01]  /*1280*/  IMAD.HI.U32 R3, R14, R3, RZ ;  /* 0x000000030e037227 */ /* 0x004fe200078e00ff */
[----:B------:R-:W-:-:S04]  /*1290*/  ISETP.NE.AND P0, PT, R2, 0x1, PT ;  /* 0x000000010200780c */ /* 0x000fc80003f05270 */
[----:B----4-:R-:W-:-:S04]  /*12a0*/  SHF.R.U32.HI R3, RZ, R6, R3 ;  /* 0x00000006ff037219 */ /* 0x010fc80000011603 */
[----:B------:R-:W-:Y:S02]  /*12b0*/  SEL R3, R14, R3, !P0 ;  /* 0x000000030e037207 */ /* 0x000fe40004000000 */
[----:B---3--:R-:W-:-:S04]  /*12c0*/  ISETP.NE.AND P1, PT, R7, 0x1, PT ;  /* 0x000000010700780c */ /* 0x008fc80003f25270 */
[----:B------:R-:W-:-:S05]  /*12d0*/  SEL R4, R15, R4, !P1 ;  /* 0x000000040f047207 */ /* 0x000fca0004800000 */
[----:B------:R-:W-:Y:S02]  /*12e0*/  IMAD.IADD R5, R3, 0x1, -R4 ;  /* 0x0000000103057824 */ /* 0x000fe400078e0a04 */
[----:B------:R-:W-:Y:S02]  /*12f0*/  IMAD.IADD R3, R4, 0x1, -R3 ;  /* 0x0000000104037824 */ /* 0x000fe400078e0a03 */
[----:B------:R-:W-:Y:S02]  /*1300*/  IMAD R15, R5, R7, R15 ;  /* 0x00000007050f7224 */ /* 0x000fe400078e020f */
[----:B------:R-:W-:-:S07]  /*1310*/  IMAD R14, R3, R2, R14 ;  /* 0x00000002030e7224 */ /* 0x000fce00078e020e */
.L_x_16:
[----:B------:R-:W-:Y:S01]  /*1320*/  BAR.SYNC.DEFER_BLOCKING 0x0 ;  /* 0x0000000000007b1d */ /* 0x000fe20000010000 */
[----:B------:R-:W-:Y:S01]  /*1330*/  UISETP.NE.AND UP1, UPT, UR8, 0x2, UPT ;  /* 0x000000020800788c */ /* 0x000fe2000bf25270 */
[----:B------:R-:W-:Y:S02]  /*1340*/  ISETP.NE.OR P5, PT, R0, 0x2, !P5 ;  /* 0x000000020000780c */ /* 0x000fe40006fa5670 */
[----:B------:R-:W-:-:S06]  /*1350*/  LOP3.LUT R2, R76, 0x1f, RZ, 0xc0, !PT ;  /* 0x0000001f4c027812 */ /* 0x000fcc00078ec0ff */
[----:B------:R-:W-:Y:S05]  /*1360*/  BRA.U UP1, `(.L_x_17) ;  /* 0x00000011016c7547 */ /* 0x000fea000b800000 */
[----:B------:R-:W1:Y:S01]  /*1370*/  LDCU UR13, c[0x0][0x38c] ;  /* 0x00007180ff0d77ac */ /* 0x000e620008000800 */
[----:B------:R-:W2:Y:S01]  /*1380*/  LDC R8, c[0x0][0x370] ;  /* 0x0000dc00ff087b82 */ /* 0x000ea20000000800 */
[----:B------:R-:W-:Y:S01]  /*1390*/  PLOP3.LUT P1, PT, PT, PT, UP2, 0x80, 0x8 ;  /* 0x000000000008781c */ /* 0x000fe20003f2f028 */
[----:B------:R-:W-:Y:S01]  /*13a0*/  IMAD.MOV.U32 R17, RZ, RZ, 0x1 ;  /* 0x00000001ff117424 */ /* 0x000fe200078e00ff */
[----:B------:R-:W-:Y:S01]  /*13b0*/  ISETP.EQ.OR P4, PT, R2, RZ, P5 ;  /* 0x000000ff0200720c */ /* 0x000fe20002f82670 */
[----:B------:R-:W-:Y:S01]  /*13c0*/  IMAD.MOV.U32 R16, RZ, RZ, RZ ;  /* 0x000000ffff107224 */ /* 0x000fe200078e00ff */
[----:B------:R-:W-:Y:S02]  /*13d0*/  PLOP3.LUT P1, PT, P1, PT, PT, 0x8, 0x80 ;  /* 0x000000000080781c */ /* 0x000fe40000f2e170 */
[----:B------:R-:W-:Y:S01]  /*13e0*/  CS2R R12, SRZ ;  /* 0x00000000000c7805 */ /* 0x000fe2000001ff00 */
[----:B------:R-:W-:Y:S01]  /*13f0*/  IMAD.MOV.U32 R11, RZ, RZ, 0x1 ;  /* 0x00000001ff0b7424 */ /* 0x000fe200078e00ff */
[----:B------:R-:W4:Y:S01]  /*1400*/  LDC R0, c[0x0][0x374] ;  /* 0x0000dd00ff007b82 */ /* 0x000f220000000800 */
[----:B------:R-:W2:Y:S01]  /*1410*/  LDCU.64 UR22, c[0x0][0x348] ;  /* 0x00006900ff1677ac */ /* 0x000ea20008000a00 */
[----:B------:R-:W-:Y:S01]  /*1420*/  UMOV UR6, URZ ;  /* 0x000000ff00067c82 */ /* 0x000fe20008000000 */
[----:B-1----:R-:W-:-:S04]  /*1430*/  UIADD3 UR5, UPT, UPT, UR13, 0x3f, URZ ;  /* 0x0000003f0d057890 */ /* 0x002fc8000fffe0ff */
[----:B------:R-:W-:-:S04]  /*1440*/  USHF.R.S32.HI UR4, URZ, 0x1f, UR5 ;  /* 0x0000001fff047899 */ /* 0x000fc80008011405 */
[----:B------:R-:W-:-:S04]  /*1450*/  ULEA.HI UR4, UR4, UR5, URZ, 0x6 ;  /* 0x0000000504047291 */ /* 0x000fc8000f8f30ff */
[----:B------:R-:W-:Y:S02]  /*1460*/  USHF.R.S32.HI UR15, URZ, 0x6, UR4 ;  /* 0x00000006ff0f7899 */ /* 0x000fe40008011404 */
[----:B------:R-:W-:Y:S02]  /*1470*/  UIADD3 UR4, UPT, UPT, UR13, -0x1, URZ ;  /* 0xffffffff0d047890 */ /* 0x000fe4000fffe0ff */
[----:B------:R-:W-:Y:S02]  /*1480*/  UISETP.LT.U32.AND UP0, UPT, UR15, 0x2, UPT ;  /* 0x000000020f00788c */ /* 0x000fe4000bf01070 */
[----:B------:R-:W-:Y:S02]  /*1490*/  UISETP.GE.U32.AND UP1, UPT, UR4, -0x7f, UPT ;  /* 0xffffff810400788c */ /* 0x000fe4000bf26070 */
[----:B------:R-:W-:Y:S02]  /*14a0*/  USEL UR14, UR15, 0x2, UP0 ;  /* 0x000000020f0e7887 */ /* 0x000fe40008000000 */
[----:B------:R-:W-:-:S02]  /*14b0*/  UIADD3 UR13, UPT, UPT, UR13, 0x7e, URZ ;  /* 0x0000007e0d0d7890 */ /* 0x000fc4000fffe0ff */
[----:B------:R-:W-:Y:S02]  /*14c0*/  UIADD3 UR5, UPT, UPT, UR14, -0x1, URZ ;  /* 0xffffffff0e057890 */ /* 0x000fe4000fffe0ff */
[----:B------:R-:W-:-:S03]  /*14d0*/  UIADD3 UR7, UPT, UPT, UR15, -UR14, URZ ;  /* 0x8000000e0f077290 */ /* 0x000fc6000fffe0ff */
[----:B------:R-:W-:-:S04]  /*14e0*/  @UP1 UIADD3 UR5, UPT, UPT, UR14, URZ, URZ ;  /* 0x000000ff0e051290 */ /* 0x000fc8000fffe0ff */
[----:B--2---:R-:W-:-:S12]  /*14f0*/  UIADD3 UR5, UPT, UPT, UR5, 0x1, URZ ;  /* 0x0000000105057890 */ /* 0x004fd8000fffe0ff */
.L_x_35:
[----:B------:R-:W-:Y:S01]  /*1500*/  UISETP.NE.AND UP0, UPT, UR37, URZ, UPT ;  /* 0x000000ff2500728c */ /* 0x000fe2000bf05270 */
[----:B------:R-:W1:Y:S08]  /*1510*/  S2UR UR37, SR_CgaCtaId ;  /* 0x00000000002579c3 */ /* 0x000e700000008800 */
[----:B------:R-:W-:Y:S05]  /*1520*/  BRA.U UP0, `(.L_x_18) ;  /* 0x0000000100347547 */ /* 0x000fea000b800000 */
[----:B------:R-:W2:Y:S01]  /*1530*/  S2R R2, SR_CgaCtaId ;  /* 0x0000000000027919 */ /* 0x000ea20000008800 */
[----:B------:R-:W-:-:S04]  /*1540*/  MOV R3, 0x400 ;  /* 0x0000040000037802 */ /* 0x000fc80000000f00 */
[----:B--2---:R-:W-:Y:S02]  /*1550*/  LEA R2, R2, R3, 0x18 ;  /* 0x0000000302027211 */ /* 0x004fe400078ec0ff */
[----:B------:R-:W-:-:S03]  /*1560*/  SHF.L.U32 R3, R11, 0x1f, RZ ;  /* 0x0000001f0b037819 */ /* 0x000fc600000006ff */
[----:B------:R-:W-:-:S04]  /*1570*/  IMAD R2, R12, 0x8, R2 ;  /* 0x000000080c027824 */ /* 0x000fc800078e0202 */
[----:B------:R-:W2:Y:S02]  /*1580*/  SYNCS.PHASECHK.TRANS64.TRYWAIT P0, [R2+URZ+0xe0], R3 ;  /* 0x0000e003020075a7 */ /* 0x000ea400080011ff */
[----:B--2---:R-:W-:Y:S05]  /*1590*/  @!P0 BRA `(.L_x_19) ;  /* 0x0000009800c08947 */ /* 0x004fea0003800000 */
.L_x_165:
[----:B------:R-:W-:Y:S01]  /*15a0*/  VIADD R12, R12, 0x1 ;  /* 0x000000010c0c7836 */ /* 0x000fe20000000000 */
[----:B------:R2:W-:Y:S04]  /*15b0*/  SYNCS.ARRIVE.TRANS64.A1T0 RZ, [R2+URZ+0xd0], RZ ;  /* 0x0000d0ff02ff79a7 */ /* 0x0005e800081000ff */
[----:B------:R-:W-:-:S04]  /*15c0*/  ISETP.NE.AND P0, PT, R12, 0x2, PT ;  /* 0x000000020c00780c */ /* 0x000fc80003f05270 */
[----:B------:R-:W-:Y:S02]  /*15d0*/  SEL R12, R12, RZ, P0 ;  /* 0x000000ff0c0c7207 */ /* 0x000fe40000000000 */
[----:B--2---:R-:W-:-:S04]  /*15e0*/  SEL R2, RZ, 0x1, P0 ;  /* 0x00000001ff027807 */ /* 0x004fc80000000000 */
[----:B------:R-:W-:-:S07]  /*15f0*/  LOP3.LUT R11, R11, R2, RZ, 0x3c, !PT ;  /* 0x000000020b0b7212 */ /* 0x000fce00078e3cff */
.L_x_18:
[----:B------:R-:W-:Y:S01]  /*1600*/  UMOV UR4, 0x400 ;  /* 0x0000040000047882 */ /* 0x000fe20000000000 */
[----:B------:R-:W-:Y:S01]  /*1610*/  SHF.L.U32 R2, R17, 0x1f, RZ ;  /* 0x0000001f11027819 */ /* 0x000fe200000006ff */
[----:B-1----:R-:W-:Y:S01]  /*1620*/  ULEA UR4, UR37, UR4, 0x18 ;  /* 0x0000000425047291 */ /* 0x002fe2000f8ec0ff */
[----:B------:R-:W-:Y:S01]  /*1630*/  R2UR UR35, R15 ;  /* 0x000000000f2372ca */ /* 0x000fe200000e0000 */
[----:B------:R-:W-:Y:S01]  /*1640*/  UISETP.GE.U32.AND UP0, UPT, UR13, 0x7f, UPT ;  /* 0x0000007f0d00788c */ /* 0x000fe2000bf06070 */
[----:B------:R-:W-:Y:S01]  /*1650*/  R2UR UR19, R14 ;  /* 0x000000000e1372ca */ /* 0x000fe200000e0000 */
[----:B------:R-:W-:Y:S01]  /*1660*/  ULEA UR8, UR6, UR4, 0x3 ;  /* 0x0000000406087291 */ /* 0x000fe2000f8e18ff */
[----:B------:R-:W-:-:S08]  /*1670*/  UMOV UR29, URZ ;  /* 0x000000ff001d7c82 */ /* 0x000fd00008000000 */
[----:B------:R1:W2:Y:S01]  /*1680*/  SYNCS.PHASECHK.TRANS64.TRYWAIT P0, [UR8+0x10], R2 ;  /* 0x00001002ff0075a7 */ /* 0x0002a20008001108 */
[----:B------:R-:W-:Y:S02]  /*1690*/  USHF.L.U32 UR35, UR35, 0x6, URZ ;  /* 0x0000000623237899 */ /* 0x000fe400080006ff */
[----:B------:R-:W-:Y:S01]  /*16a0*/  USHF.L.U32 UR19, UR19, 0x8, URZ ;  /* 0x0000000813137899 */ /* 0x000fe200080006ff */
[----:B------:R-:W-:Y:S11]  /*16b0*/  BRA.U !UP0, `(.L_x_20) ;  /* 0x0000000108d87547 */ /* 0x000ff6000b800000 */
[----:B------:R-:W-:Y:S01]  /*16c0*/  UMOV UR21, URZ ;  /* 0x000000ff00157c82 */ /* 0x000fe20008000000 */
[----:B------:R-:W-:-:S05]  /*16d0*/  UMOV UR42, UR6 ;  /* 0x00000006002a7c82 */ /* 0x000fca0008000000 */
.L_x_25:
[----:B-1----:R-:W-:Y:S01]  /*16e0*/  ULEA UR33, UR42, UR4, 0x3 ;  /* 0x000000042a217291 */ /* 0x002fe2000f8e18ff */
[----:B--2---:R-:W-:Y:S01]  /*16f0*/  @!P5 MOV R3, 0x14000 ;  /* 0x000140000003d802 */ /* 0x004fe20000000f00 */
[----:B--2---:R-:W-:Y:S10]  /*1700*/  @P0 BRA `(.L_x_21) ;  /* 0x00000000000c0947 */ /* 0x004ff40003800000 */
[----:B------:R-:W-:-:S04]  /*1710*/  SHF.L.U32 R4, R17, 0x1f, RZ ;  /* 0x0000001f11047819 */ /* 0x000fc800000006ff */
[----:B------:R-:W2:Y:S02]  /*1720*/  SYNCS.PHASECHK.TRANS64.TRYWAIT P0, [UR33+0x10], R4 ;  /* 0x00001004ff0075a7 */ /* 0x000ea40008001121 */
[----:B--2---:R-:W-:Y:S05]  /*1730*/  @!P0 BRA `(.L_x_22) ;  /* 0x00000098006c8947 */ /* 0x004fea0003800000 */
.L_x_21:
[----:B------:R2:W-:Y:S01]  /*1740*/  @!P5 SYNCS.ARRIVE.TRANS64 RZ, [UR33], R3 ;  /* 0x00000003ffffd9a7 */ /* 0x0005e20008000021 */
[----:B------:R-:W-:Y:S04]  /*1750*/  BSSY.RECONVERGENT B0, `(.L_x_23) ;  /* 0x0000003000007945 */ /* 0x000fe80003800200 */
[----:B------:R-:W-:Y:S05]  /*1760*/  @P4 BRA `(.L_x_24) ;  /* 0x0000000000044947 */ /* 0x000fea0003800000 */
[----:B------:R-:W-:Y:S05]  /*1770*/  BPT.TRAP 0x1 ;  /* 0x000000040000795c */ /* 0x000fea0000300000 */
.L_x_24:
[----:B------:R-:W-:Y:S05]  /*1780*/  BSYNC.RECONVERGENT B0 ;  /* 0x0000000000007941 */ /* 0x000fea0003800200 */
.L_x_23:
[----:B------:R-:W-:Y:S02]  /*1790*/  UIADD3 UR6, UPT, UPT, UR42, 0x1, URZ ;  /* 0x000000012a067890 */ /* 0x000fe4000fffe0ff */
[----:B------:R-:W-:Y:S02]  /*17a0*/  ULEA UR24, UR42, UR4, 0xe ;  /* 0x000000042a187291 */ /* 0x000fe4000f8e70ff */
[----:B------:R-:W-:Y:S02]  /*17b0*/  UISETP.NE.AND UP0, UPT, UR6, 0x2, UPT ;  /* 0x000000020600788c */ /* 0x000fe4000bf05270 */
[----:B------:R-:W-:Y:S02]  /*17c0*/  UIADD3 UR40, UP1, UPT, UR22, 0x80, URZ ;  /* 0x0000008016287890 */ /* 0x000fe4000ff3e0ff */
[----:B------:R-:W-:Y:S02]  /*17d0*/  USEL UR9, URZ, 0x1, UP0 ;  /* 0x00000001ff097887 */ /* 0x000fe40008000000 */
[----:B------:R-:W-:-:S02]  /*17e0*/  USEL UR6, UR6, URZ, UP0 ;  /* 0x000000ff06067287 */ /* 0x000fc40008000000 */
[----:B------:R-:W-:Y:S02]  /*17f0*/  USHF.L.U32 UR34, UR21, 0x6, URZ ;  /* 0x0000000615227899 */ /* 0x000fe400080006ff */
[----:B------:R-:W-:Y:S01]  /*1800*/  ULEA UR8, UR6, UR4, 0x3 ;  /* 0x0000000406087291 */ /* 0x000fe2000f8e18ff */
[----:B------:R-:W-:Y:S01]  /*1810*/  LOP3.LUT R17, R17, UR9, RZ, 0x3c, !PT ;  /* 0x0000000911117c12 */ /* 0x000fe2000f8e3cff */
[----:B------:R-:W-:Y:S02]  /*1820*/  UIADD3 UR38, UP0, UPT, UR22, 0x180, URZ ;  /* 0x0000018016267890 */ /* 0x000fe4000ff1e0ff */
[----:B------:R-:W-:Y:S01]  /*1830*/  UIADD3.X UR41, UPT, UPT, URZ, UR23, URZ, UP1, !UPT ;  /* 0x00000017ff297290 */ /* 0x000fe20008ffe4ff */
[----:B-1----:R-:W-:Y:S01]  /*1840*/  SHF.L.U32 R2, R17, 0x1f, RZ ;  /* 0x0000001f11027819 */ /* 0x002fe200000006ff */
[----:B------:R-:W-:Y:S02]  /*1850*/  UIADD3 UR32, UPT, UPT, UR24, 0x8800, URZ ;  /* 0x0000880018207890 */ /* 0x000fe4000fffe0ff */
[----:B------:R-:W-:Y:S01]  /*1860*/  UIADD3 UR26, UPT, UPT, UR34, 0x20, URZ ;  /* 0x00000020221a7890 */ /* 0x000fe2000fffe0ff */
[----:B------:R1:W1:Y:S01]  /*1870*/  SYNCS.PHASECHK.TRANS64.TRYWAIT P0, [UR8+0x10], R2 ;  /* 0x00001002ff0075a7 */ /* 0x0002620008001108 */
[----:B------:R-:W-:-:S02]  /*1880*/  ULEA UR8, UR42, UR4, 0x10 ;  /* 0x000000042a087291 */ /* 0x000fc4000f8e80ff */
[----:B------:R-:W-:Y:S02]  /*1890*/  UIADD3 UR24, UPT, UPT, UR24, 0xa800, URZ ;  /* 0x0000a80018187890 */ /* 0x000fe4000fffe0ff */
[----:B------:R-:W-:Y:S02]  /*18a0*/  UIADD3.X UR39, UPT, UPT, URZ, UR23, URZ, UP0, !UPT ;  /* 0x00000017ff277290 */ /* 0x000fe400087fe4ff */
[----:B------:R-:W-:Y:S02]  /*18b0*/  UIADD3 UR16, UPT, UPT, UR8, 0x10800, URZ ;  /* 0x0001080008107890 */ /* 0x000fe4000fffe0ff */
[----:B------:R-:W-:Y:S01]  /*18c0*/  UIADD3 UR8, UPT, UPT, UR8, 0x18800, URZ ;  /* 0x0001880008087890 */ /* 0x000fe2000fffe0ff */
[----:B------:R-:W-:Y:S01]  /*18d0*/  UMOV UR30, 0x0 ;  /* 0x00000000001e7882 */ /* 0x000fe20000000000 */
[----:B------:R-:W-:Y:S01]  /*18e0*/  UMOV UR31, 0x10000000 ;  /* 0x10000000001f7882 */ /* 0x000fe20000000000 */
[----:B------:R-:W-:Y:S01]  /*18f0*/  UMOV UR25, UR33 ;  /* 0x0000002100197c82 */ /* 0x000fe20008000000 */
[----:B------:R-:W-:Y:S01]  /*1900*/  UMOV UR27, UR35 ;  /* 0x00000023001b7c82 */ /* 0x000fe20008000000 */
[----:B------:R-:W-:Y:S01]  /*1910*/  UMOV UR28, UR36 ;  /* 0x00000024001c7c82 */ /* 0x000fe20008000000 */
[----:B------:R-:W-:Y:S01]  /*1920*/  UMOV UR17, UR33 ;  /* 0x0000002100117c82 */ /* 0x000fe20008000000 */
[----:B------:R-:W-:Y:S01]  /*1930*/  UMOV UR20, UR36 ;  /* 0x0000002400147c82 */ /* 0x000fe20008000000 */
[----:B------:R-:W-:Y:S01]  /*1940*/  UMOV UR18, UR34 ;  /* 0x0000002200127c82 */ /* 0x000fe20008000000 */
[----:B------:R1:W-:Y:S01]  /*1950*/  UTMALDG.3D [UR32], [UR40], desc[UR30] ;  /* 0x00001e20280075b4 */ /* 0x0003e20008011000 */
[----:B------:R-:W-:Y:S01]  /*1960*/  UMOV UR11, UR19 ;  /* 0x00000013000b7c82 */ /* 0x000fe20008000000 */
[----:B------:R-:W-:Y:S01]  /*1970*/  UMOV UR12, UR36 ;  /* 0x00000024000c7c82 */ /* 0x000fe20008000000 */
[----:B------:R-:W-:Y:S01]  /*1980*/  UMOV UR9, UR33 ;  /* 0x0000002100097c82 */ /* 0x000fe20008000000 */
[----:B------:R-:W-:Y:S01]  /*1990*/  UMOV UR10, UR26 ;  /* 0x0000001a000a7c82 */ /* 0x000fe20008000000 */
[----:B------:R-:W-:Y:S01]  /*19a0*/  UIADD3 UR21, UPT, UPT, UR21, 0x1, URZ ;  /* 0x0000000115157890 */ /* 0x000fe2000fffe0ff */
[----:B------:R-:W-:Y:S01]  /*19b0*/  UMOV UR29, UR5 ;  /* 0x00000005001d7c82 */ /* 0x000fe20008000000 */
[----:B------:R1:W-:Y:S02]  /*19c0*/  UTMALDG.3D [UR24], [UR40], desc[UR30] ;  /* 0x00001e18280075b4 */ /* 0x0003e40008011000 */
[----:B------:R-:W-:Y:S01]  /*19d0*/  UISETP.NE.AND UP0, UPT, UR21, UR5, UPT ;  /* 0x000000051500728c */ /* 0x000fe2000bf05270 */
[----:B------:R-:W-:Y:S01]  /*19e0*/  UMOV UR42, UR6 ;  /* 0x00000006002a7c82 */ /* 0x000fe20008000000 */
[----:B------:R1:W-:Y:S01]  /*19f0*/  UTMALDG.3D [UR16], [UR38], desc[UR30] ;  /* 0x00001e10260075b4 */ /* 0x0003e20008011000 */
[----:B------:R1:W-:Y:S06]  /*1a00*/  UTMALDG.3D [UR8], [UR38], desc[UR30] ;  /* 0x00001e08260075b4 */ /* 0x0003ec0008011000 */
[----:B------:R-:W-:Y:S05]  /*1a10*/  BRA.U UP0, `(.L_x_25) ;  /* 0xfffffffd00307547 */ /* 0x000fea000b83ffff */
.L_x_20:
[----:B-1----:R-:W-:Y:S01]  /*1a20*/  ULEA UR8, UR6, UR4, 0x3 ;  /* 0x0000000406087291 */ /* 0x002fe2000f8e18ff */
[----:B------:R-:W-:Y:S01]  /*1a30*/  SHF.L.U32 R2, R17, 0x1f, RZ ;  /* 0x0000001f11027819 */ /* 0x000fe200000006ff */
[----:B------:R-:W-:Y:S01]  /*1a40*/  @!P1 SYNCS.ARRIVE.TRANS64.A1T0 RZ, [UR4+0x68], RZ ;  /* 0x000068ffffff99a7 */ /* 0x000fe20008100004 */
[----:B------:R-:W-:-:S06]  /*1a50*/  UISETP.GT.AND UP0, UPT, UR15, UR14, UPT ;  /* 0x0000000e0f00728c */ /* 0x000fcc000bf04270 */
[----:B--2---:R1:W2:Y:S03]  /*1a60*/  SYNCS.PHASECHK.TRANS64.TRYWAIT P0, [UR8+0x10], R2 ;  /* 0x00001002ff0075a7 */ /* 0x0042a60008001108 */
[----:B------:R-:W-:Y:S05]  /*1a70*/  BRA.U !UP0, `(.L_x_26) ;  /* 0x0000000108d47547 */ /* 0x000fea000b800000 */
[----:B------:R-:W-:Y:S01]  /*1a80*/  UIADD3 UR21, UPT, UPT, UR7, UR29, URZ ;  /* 0x0000001d07157290 */ /* 0x000fe2000fffe0ff */
[----:B------:R-:W-:-:S11]  /*1a90*/  UMOV UR42, UR6 ;  /* 0x00000006002a7c82 */ /* 0x000fd60008000000 */
.L_x_31:
[----:B-1----:R-:W-:Y:S01]  /*1aa0*/  ULEA UR33, UR42, UR4, 0x3 ;  /* 0x000000042a217291 */ /* 0x002fe2000f8e18ff */
[----:B--2---:R-:W-:Y:S01]  /*1ab0*/  @!P5 MOV R3, 0x14000 ;  /* 0x000140000003d802 */ /* 0x004fe20000000f00 */
[----:B--2---:R-:W-:Y:S10]  /*1ac0*/  @P0 BRA `(.L_x_27) ;  /* 0x00000000000c0947 */ /* 0x004ff40003800000 */
[----:B------:R-:W-:-:S04]  /*1ad0*/  SHF.L.U32 R4, R17, 0x1f, RZ ;  /* 0x0000001f11047819 */ /* 0x000fc800000006ff */
[----:B------:R-:W2:Y:S02]  /*1ae0*/  SYNCS.PHASECHK.TRANS64.TRYWAIT P0, [UR33+0x10], R4 ;  /* 0x00001004ff0075a7 */ /* 0x000ea40008001121 */
[----:B--2---:R-:W-:Y:S05]  /*1af0*/  @!P0 BRA `(.L_x_28) ;  /* 0x0000009400948947 */ /* 0x004fea0003800000 */
.L_x_27:
[----:B------:R2:W-:Y:S01]  /*1b00*/  @!P5 SYNCS.ARRIVE.TRANS64 RZ, [UR33], R3 ;  /* 0x00000003ffffd9a7 */ /* 0x0005e20008000021 */
[----:B------:R-:W-:Y:S04]  /*1b10*/  BSSY.RECONVERGENT B0, `(.L_x_29) ;  /* 0x0000003000007945 */ /* 0x000fe80003800200 */
[----:B------:R-:W-:Y:S05]  /*1b20*/  @P4 BRA `(.L_x_30) ;  /* 0x0000000000044947 */ /* 0x000fea0003800000 */
[----:B------:R-:W-:Y:S05]  /*1b30*/  BPT.TRAP 0x1 ;  /* 0x000000040000795c */ /* 0x000fea0000300000 */
.L_x_30:
[----:B------:R-:W-:Y:S05]  /*1b40*/  BSYNC.RECONVERGENT B0 ;  /* 0x0000000000007941 */ /* 0x000fea0003800200 */
.L_x_29:
        /* <DEDUP_REMOVED lines=32> */
[----:B------:R-:W-:Y:S01]  /*1d50*/  UMOV UR10, UR26 ;  /* 0x0000001a000a7c82 */ /* 0x000fe20008000000 */
[----:B------:R-:W-:Y:S01]  /*1d60*/  UIADD3 UR29, UPT, UPT, UR29, 0x1, URZ ;  /* 0x000000011d1d7890 */ /* 0x000fe2000fffe0ff */
[----:B------:R1:W-:Y:S01]  /*1d70*/  UTMALDG.3D [UR24], [UR40], desc[UR30] ;  /* 0x00001e18280075b4 */ /* 0x0003e20008011000 */
[----:B------:R-:W-:-:S02]  /*1d80*/  UMOV UR42, UR6 ;  /* 0x00000006002a7c82 */ /* 0x000fc40008000000 */
[----:B------:R-:W-:Y:S01]  /*1d90*/  UISETP.NE.AND UP0, UPT, UR29, UR21, UPT ;  /* 0x000000151d00728c */ /* 0x000fe2000bf05270 */
[----:B------:R1:W-:Y:S01]  /*1da0*/  UTMALDG.3D [UR16], [UR38], desc[UR30] ;  /* 0x00001e10260075b4 */ /* 0x0003e20008011000 */
[----:B------:R1:W-:Y:S07]  /*1db0*/  UTMALDG.3D [UR8], [UR38], desc[UR30] ;  /* 0x00001e08260075b4 */ /* 0x0003ee0008011000 */
[----:B------:R-:W-:Y:S05]  /*1dc0*/  BRA.U UP0, `(.L_x_31) ;  /* 0xfffffffd00347547 */ /* 0x000fea000b83ffff */
.L_x_26:
[C---:B-1----:R-:W-:Y:S01]  /*1dd0*/  LEA R2, R16.reuse, UR4, 0x3 ;  /* 0x0000000410027c11 */ /* 0x042fe2000f8e18ff */
[----:B------:R-:W-:Y:S01]  /*1de0*/  NOP ;  /* 0x0000000000007918 */ /* 0x000fe20000000000 */
[----:B--2---:R-:W-:Y:S02]  /*1df0*/  SHF.L.U32 R3, R13, 0x1f, RZ ;  /* 0x0000001f0d037819 */ /* 0x004fe400000006ff */
[----:B------:R-:W-:Y:S02]  /*1e00*/  LEA R4, R16, UR4, 0x4 ;  /* 0x0000000410047c11 */ /* 0x000fe4000f8e20ff */
[----:B------:R-:W1:Y:S02]  /*1e10*/  SYNCS.PHASECHK.TRANS64.TRYWAIT P0, [R2+URZ+0x70], R3 ;  /* 0x00007003020075a7 */ /* 0x000e6400080011ff */
[----:B-1----:R-:W-:Y:S05]  /*1e20*/  @!P0 BRA `(.L_x_32) ;  /* 0x0000009000e08947 */ /* 0x002fea0003800000 */
.L_x_168:
[----:B------:R-:W2:Y:S01]  /*1e30*/  LDS.128 R4, [R4+0x100] ;  /* 0x0001000004047984 */ /* 0x000ea20000000c00 */
[----:B---3--:R-:W-:Y:S01]  /*1e40*/  ISETP.GE.AND P0, PT, R26, 0x1, PT ;  /* 0x000000011a00780c */ /* 0x008fe20003f06270 */
[----:B-1----:R-:W-:Y:S01]  /*1e50*/  VIADD R2, R2, 0x80 ;  /* 0x0000008002027836 */ /* 0x002fe20000000000 */
[----:B------:R-:W-:Y:S01]  /*1e60*/  @!PT LDS RZ, [RZ] ;  /* 0x00000000fffff984 */ /* 0x000fe20000000800 */
[----:B------:R-:W-:Y:S01]  /*1e70*/  @!PT LDS RZ, [RZ] ;  /* 0x00000000fffff984 */ /* 0x000fe20000000800 */
[----:B------:R-:W-:Y:S01]  /*1e80*/  @!PT LDS RZ, [RZ] ;  /* 0x00000000fffff984 */ /* 0x000fe20000000800 */
[----:B------:R-:W-:Y:S01]  /*1e90*/  @!PT LDS RZ, [RZ] ;  /* 0x00000000fffff984 */ /* 0x000fe20000000800 */
[----:B------:R1:W-:Y:S06]  /*1ea0*/  MEMBAR.ALL.CTA ;  /* 0x0000000000007992 */ /* 0x0003ec0000008000 */
[----:B-1----:R-:W1:Y:S01]  /*1eb0*/  FENCE.VIEW.ASYNC.S ;  /* 0x00000000000073c6 */ /* 0x002e620000000000 */
[----:B------:R-:W-:-:S04]  /*1ec0*/  PRMT R2, RZ, 0x654, R2 ;  /* 0x00000654ff027816 */ /* 0x000fc80000000002 */
[----:B-1----:R1:W-:Y:S01]  /*1ed0*/  SYNCS.ARRIVE.TRANS64.RED.A1T0 RZ, [R2+URZ], RZ ;  /* 0x000000ff02ff79a7 */ /* 0x0023e200081004ff */
[----:B--2---:R-:W-:-:S13]  /*1ee0*/  LOP3.LUT P2, RZ, R6, 0x1, RZ, 0xc0, !PT ;  /* 0x0000000106ff7812 */ /* 0x004fda000784c0ff */
[----:B------:R-:W-:Y:S01]  /*1ef0*/  @P2 SHF.R.U32.HI R3, RZ, 0x10, R5 ;  /* 0x00000010ff032819 */ /* 0x000fe20000011605 */
[----:B------:R-:W-:Y:S01]  /*1f00*/  VOTEU.ANY UP0, P2 ;  /* 0x0000000000ff7886 */ /* 0x000fe20001000100 */
[----:B------:R-:W-:Y:S02]  /*1f10*/  @P2 MOV R10, R4 ;  /* 0x00000004000a2202 */ /* 0x000fe40000000f00 */
[----:B------:R-:W-:Y:S02]  /*1f20*/  @P2 R2UR.BROADCAST UR8, R3 ;  /* 0x00000000030822ca */ /* 0x000fe400008e0000 */
[----:B------:R-:W-:-:S11]  /*1f30*/  @P2 LOP3.LUT R9, R5, 0xffff, RZ, 0xc0, !PT ;  /* 0x0000ffff05092812 */ /* 0x000fd600078ec0ff */
[----:B------:R-:W-:Y:S01]  /*1f40*/  @UP0 UMOV UR36, UR8 ;  /* 0x0000000800240c82 */ /* 0x000fe20008000000 */
[----:B-1----:R-:W-:Y:S05]  /*1f50*/  @!P0 BRA `(.L_x_33) ;  /* 0x0000000000b88947 */ /* 0x002fea0003800000 */
[----:B------:R-:W4:Y:S01]  /*1f60*/  LDC.64 R4, c[0x0][0xb18] ;  /* 0x0002c600ff047b82 */ /* 0x000f220000000a00 */
[----:B------:R-:W-:-:S07]  /*1f70*/  ISETP.NE.AND P3, PT, R26, 0x1, PT ;  /* 0x000000011a00780c */ /* 0x000fce0003f65270 */
[----:B------:R-:W1:Y:S08]  /*1f80*/  LDC.64 R6, c[0x0][0xb10] ;  /* 0x0002c400ff067b82 */ /* 0x000e700000000a00 */
[----:B------:R-:W2:Y:S08]  /*1f90*/  LDC R14, c[0x0][0xb20] ;  /* 0x0002c800ff0e7b82 */ /* 0x000eb00000000800 */
[----:B------:R-:W3:Y:S01]  /*1fa0*/  LDC R15, c[0x0][0xb0c] ;  /* 0x0002c300ff0f7b82 */ /* 0x000ee20000000800 */
[----:B----4-:R-:W-:Y:S01]  /*1fb0*/  IMAD.HI.U32 R19, R0, R5, RZ ;  /* 0x0000000500137227 */ /* 0x010fe200078e00ff */
[----:B------:R-:W-:-:S03]  /*1fc0*/  ISETP.NE.AND P0, PT, R4, 0x1, PT ;  /* 0x000000010400780c */ /* 0x000fc60003f05270 */
[----:B------:R-:W-:-:S03]  /*1fd0*/  IMAD.HI.U32 R5, R9, R5, RZ ;  /* 0x0000000509057227 */ /* 0x000fc600078e00ff */
[----:B------:R-:W4:Y:S01]  /*1fe0*/  LDC.64 R2, c[0x0][0xb28] ;  /* 0x0002ca00ff027b82 */ /* 0x000f220000000a00 */
[----:B-1----:R-:W-:-:S04]  /*1ff0*/  IMAD.HI.U32 R20, R8, R6, RZ ;  /* 0x0000000608147227 */ /* 0x002fc800078e00ff */
[----:B------:R-:W-:Y:S01]  /*2000*/  IMAD.HI.U32 R21, R10, R6, RZ ;  /* 0x000000060a157227 */ /* 0x000fe200078e00ff */
[----:B------:R-:W-:Y:S02]  /*2010*/  SHF.R.U32.HI R20, RZ, R7, R20 ;  /* 0x00000007ff147219 */ /* 0x000fe40000011614 */
[-C--:B--2---:R-:W-:Y:S02]  /*2020*/  SHF.R.U32.HI R19, RZ, R14.reuse, R19 ;  /* 0x0000000eff137219 */ /* 0x084fe40000011613 */
[----:B------:R-:W-:Y:S02]  /*2030*/  SHF.R.U32.HI R5, RZ, R14, R5 ;  /* 0x0000000eff057219 */ /* 0x000fe40000011605 */
[----:B------:R-:W-:Y:S02]  /*2040*/  SEL R19, R0, R19, !P0 ;  /* 0x0000001300137207 */ /* 0x000fe40004000000 */
[----:B------:R-:W-:Y:S02]  /*2050*/  SHF.R.U32.HI R21, RZ, R7, R21 ;  /* 0x00000007ff157219 */ /* 0x000fe40000011615 */
[----:B---3--:R-:W-:-:S02]  /*2060*/  ISETP.NE.AND P1, PT, R15, 0x1, PT ;  /* 0x000000010f00780c */ /* 0x008fc40003f25270 */
[----:B------:R-:W-:Y:S02]  /*2070*/  SEL R5, R9, R5, !P0 ;  /* 0x0000000509057207 */ /* 0x000fe40004000000 */
[----:B------:R-:W-:Y:S02]  /*2080*/  SEL R20, R8, R20, !P1 ;  /* 0x0000001408147207 */ /* 0x000fe40004800000 */
[----:B------:R-:W-:Y:S01]  /*2090*/  SEL R21, R10, R21, !P1 ;  /* 0x000000150a157207 */ /* 0x000fe20004800000 */
[----:B----4-:R-:W-:-:S04]  /*20a0*/  IMAD.HI.U32 R18, R19, R2, RZ ;  /* 0x0000000213127227 */ /* 0x010fc800078e00ff */
        /* <DEDUP_REMOVED lines=10> */
[----:B------:R-:W-:-:S04]  /*2150*/  @!P0 IMAD.HI.U32 R7, R21, R2, RZ ;  /* 0x0000000215078227 */ /* 0x000fc800078e00ff */
[----:B------:R-:W-:Y:S01]  /*2160*/  IMAD.MOV R2, RZ, RZ, -R6 ;  /* 0x000000ffff027224 */ /* 0x000fe200078e0a06 */
[----:B------:R-:W-:Y:S02]  /*2170*/  @!P0 SHF.R.U32.HI R3, RZ, R3, R7 ;  /* 0x00000003ff038219 */ /* 0x000fe40000011607 */
[----:B------:R-:W-:Y:S01]  /*2180*/  IADD3 R7, PT, PT, -R5, RZ, RZ ;  /* 0x000000ff05077210 */ /* 0x000fe20007ffe1ff */
[----:B------:R-:W-:Y:S01]  /*2190*/  IMAD R2, R26, R2, R5 ;  /* 0x000000021a027224 */ /* 0x000fe200078e0205 */
        /* <DEDUP_REMOVED lines=10> */
.L_x_33:
[----:B------:R-:W1:Y:S02]  /*2240*/  LDCU UR8, c[0x0][0xb30] ;  /* 0x00016600ff0877ac */ /* 0x000e640008000800 */
[----:B-1----:R-:W-:-:S09]  /*2250*/  UISETP.NE.AND UP0, UPT, UR8, 0x1, UPT ;  /* 0x000000010800788c */ /* 0x002fd2000bf05270 */
[----:B------:R-:W-:Y:S05]  /*2260*/  BRA.U UP0, `(.L_x_34) ;  /* 0x0000000100407547 */ /* 0x000fea000b800000 */
[----:B------:R-:W1:Y:S08]  /*2270*/  LDC.64 R4, c[0x0][0xb10] ;  /* 0x0002c400ff047b82 */ /* 0x000e700000000a00 */
[----:B------:R-:W2:Y:S08]  /*2280*/  LDC.64 R2, c[0x0][0xb18] ;  /* 0x0002c600ff027b82 */ /* 0x000eb00000000a00 */
[----:B------:R-:W3:Y:S08]  /*2290*/  LDC R6, c[0x0][0xb20] ;  /* 0x0002c800ff067b82 */ /* 0x000ef00000000800 */
[----:B------:R-:W4:Y:S01]  /*22a0*/  LDC R7, c[0x0][0xb0c] ;  /* 0x0002c300ff077b82 */ /* 0x000f220000000800 */
[----:B-1----:R-:W-:-:S05]  /*22b0*/  IMAD.HI.U32 R4, R10, R4, RZ ;  /* 0x000000040a047227 */ /* 0x002fca00078e00ff */
[----:B------:R-:W-:Y:S01]  /*22c0*/  SHF.R.U32.HI R4, RZ, R5, R4 ;  /* 0x00000005ff047219 */ /* 0x000fe20000011604 */
[----:B--2---:R-:W-:Y:S01]  /*22d0*/  IMAD.HI.U32 R3, R9, R3, RZ ;  /* 0x0000000309037227 */ /* 0x004fe200078e00ff */
[----:B------:R-:W-:-:S04]  /*22e0*/  ISETP.NE.AND P0, PT, R2, 0x1, PT ;  /* 0x000000010200780c */ /* 0x000fc80003f05270 */
[----:B---3--:R-:W-:-:S04]  /*22f0*/  SHF.R.U32.HI R3, RZ, R6, R3 ;  /* 0x00000006ff037219 */ /* 0x008fc80000011603 */
[----:B------:R-:W-:Y:S02]  /*2300*/  SEL R3, R9, R3, !P0 ;  /* 0x0000000309037207 */ /* 0x000fe40004000000 */
[----:B----4-:R-:W-:-:S04]  /*2310*/  ISETP.NE.AND P1, PT, R7, 0x1, PT ;  /* 0x000000010700780c */ /* 0x010fc80003f25270 */
[----:B------:R-:W-:-:S05]  /*2320*/  SEL R4, R10, R4, !P1 ;  /* 0x000000040a047207 */ /* 0x000fca0004800000 */
[----:B------:R-:W-:Y:S02]  /*2330*/  IMAD.IADD R5, R3, 0x1, -R4 ;  /* 0x0000000103057824 */ /* 0x000fe400078e0a04 */
[----:B------:R-:W-:Y:S02]  /*2340*/  IMAD.IADD R3, R4, 0x1, -R3 ;  /* 0x0000000104037824 */ /* 0x000fe400078e0a03 */
[----:B------:R-:W-:Y:S02]  /*2350*/  IMAD R10, R5, R7, R10 ;  /* 0x00000007050a7224 */ /* 0x000fe400078e020a */
[----:B------:R-:W-:-:S07]  /*2360*/  IMAD R9, R3, R2, R9 ;  /* 0x0000000203097224 */ /* 0x000fce00078e0209 */
.L_x_34:
[----:B------:R-:W-:Y:S01]  /*2370*/  VIADD R16, R16, 0x1 ;  /* 0x0000000110107836 */ /* 0x000fe20000000000 */
[----:B------:R-:W-:Y:S01]  /*2380*/  PLOP3.LUT P1, PT, PT, PT, PT, 0x80, 0x8 ;  /* 0x000000000008781c */ /* 0x000fe20003f2f070 */
[----:B------:R-:W-:Y:S02]  /*2390*/  IMAD.IADD R15, R10, 0x1, R63 ;  /* 0x000000010a0f7824 */ /* 0x000fe400078e023f */
[----:B------:R-:W-:Y:S01]  /*23a0*/  IMAD.IADD R14, R9, 0x1, R62 ;  /* 0x00000001090e7824 */ /* 0x000fe200078e023e */
[----:B------:R-:W-:-:S04]  /*23b0*/  ISETP.NE.AND P0, PT, R16, 0x2, PT ;  /* 0x000000021000780c */ /* 0x000fc80003f05270 */
[----:B------:R-:W-:Y:S02]  /*23c0*/  SEL R2, RZ, 0x1, P0 ;  /* 0x00000001ff027807 */ /* 0x000fe40000000000 */
[----:B------:R-:W-:Y:S02]  /*23d0*/  SEL R16, R16, RZ, P0 ;  /* 0x000000ff10107207 */ /* 0x000fe40000000000 */
[----:B------:R-:W-:Y:S01]  /*23e0*/  LOP3.LUT R13, R13, R2, RZ, 0x3c, !PT ;  /* 0x000000020d0d7212 */ /* 0x000fe200078e3cff */
[----:B------:R-:W-:Y:S06]  /*23f0*/  @P2 BRA `(.L_x_35) ;  /* 0xfffffff000402947 */ /* 0x000fec000383ffff */
[----:B------:R-:W-:Y:S01]  /*2400*/  UIADD3 UR5, UPT, UPT, UR4, 0x10, URZ ;  /* 0x0000001004057890 */ /* 0x000fe2000fffe0ff */
[----:B------:R-:W-:-:S03]  /*2410*/  SHF.L.U32 R2, R17, 0x1f, RZ ;  /* 0x0000001f11027819 */ /* 0x000fc600000006ff */
[----:B------:R-:W-:-:S09]  /*2420*/  ULEA UR4, UR6, UR5, 0x3 ;  /* 0x0000000506047291 */ /* 0x000fd2000f8e18ff */
[----:B------:R-:W1:Y:S02]  /*2430*/  SYNCS.PHASECHK.TRANS64.TRYWAIT P0, [UR4], R2 ;  /* 0x00000002ff0075a7 */ /* 0x000e640008001104 */
[----:B-1----:R-:W-:Y:S05]  /*2440*/  @!P0 BRA `(.L_x_36) ;  /* 0x0000008c006c8947 */ /* 0x002fea0003800000 */
.L_x_170:
[----:B------:R-:W-:-:S04]  /*2450*/  UIADD3 UR6, UPT, UPT, UR6, 0x1, URZ ;  /* 0x0000000106067890 */ /* 0x000fc8000fffe0ff */
[----:B------:R-:W-:-:S04]  /*2460*/  UISETP.NE.AND UP0, UPT, UR6, 0x2, UPT ;  /* 0x000000020600788c */ /* 0x000fc8000bf05270 */
[----:B------:R-:W-:Y:S02]  /*2470*/  USEL UR4, URZ, 0x1, UP0 ;  /* 0x00000001ff047887 */ /* 0x000fe40008000000 */
[----:B------:R-:W-:-:S04]  /*2480*/  USEL UR6, UR6, URZ, UP0 ;  /* 0x000000ff06067287 */ /* 0x000fc80008000000 */
[----:B------:R-:W-:Y:S01]  /*2490*/  ULEA UR6, UR6, UR5, 0x3 ;  /* 0x0000000506067291 */ /* 0x000fe2000f8e18ff */
[----:B-1----:R-:W-:-:S04]  /*24a0*/  LOP3.LUT R2, R17, UR4, RZ, 0x3c, !PT ;  /* 0x0000000411027c12 */ /* 0x002fc8000f8e3cff */
[----:B------:R-:W-:Y:S01]  /*24b0*/  SHF.L.U32 R2, R2, 0x1f, RZ ;  /* 0x0000001f02027819 */ /* 0x000fe200000006ff */
[----:B----4-:R-:W-:-:S07]  /*24c0*/  IMAD.U32 R0, RZ, RZ, UR6 ;  /* 0x00000006ff007e24 */ /* 0x010fce000f8e00ff */
.L_x_37:
[----:B-1----:R1:W2:Y:S02]  /*24d0*/  SYNCS.PHASECHK.TRANS64.TRYWAIT P0, [R0+URZ], R2 ;  /* 0x00000002000075a7 */ /* 0x0022a400080011ff */
[----:B--2---:R-:W-:Y:S05]  /*24e0*/  @!P0 NANOSLEEP.SYNCS 0x989680 ;  /* 0x009896800000895d */ /* 0x004fea0003900000 */
[----:B------:R-:W2:Y:S02]  /*24f0*/  @!P0 SYNCS.PHASECHK.TRANS64 P0, [R0+URZ], R2 ;  /* 0x00000002000085a7 */ /* 0x000ea400080010ff */
[----:B--2---:R-:W-:Y:S05]  /*2500*/  @P0 EXIT ;  /* 0x000000000000094d */ /* 0x004fea0003800000 */
[----:B------:R-:W-:Y:S05]  /*2510*/  BRA `(.L_x_37) ;  /* 0xfffffffc00ec7947 */ /* 0x000fea000383ffff */
.L_x_17:
[----:B------:R-:W-:-:S04]  /*2520*/  UISETP.NE.AND UP1, UPT, UR37, URZ, UPT ;  /* 0x000000ff2500728c */ /* 0x000fc8000bf25270 */
[----:B------:R-:W-:-:S09]  /*2530*/  UISETP.NE.OR UP1, UPT, UR8, 0x1, UP1 ;  /* 0x000000010800788c */ /* 0x000fd20008f25670 */
[----:B------:R-:W-:Y:S05]  /*2540*/  BRA.U UP1, `(.L_x_38) ;  /* 0x0000000501487547 */ /* 0x000fea000b800000 */
[----:B------:R-:W-:Y:S01]  /*2550*/  ISETP.NE.AND P2, PT, R2, RZ, PT ;  /* 0x000000ff0200720c */ /* 0x000fe20003f45270 */
[----:B------:R-:W-:Y:S01]  /*2560*/  IMAD.MOV.U32 R12, RZ, RZ, 0x1 ;  /* 0x00000001ff0c7424 */ /* 0x000fe200078e00ff */
[----:B------:R-:W-:Y:S02]  /*2570*/  CS2R R10, SRZ ;  /* 0x00000000000a7805 */ /* 0x000fe4000001ff00 */
[----:B------:R-:W-:Y:S01]  /*2580*/  CS2R R8, SRZ ;  /* 0x0000000000087805 */ /* 0x000fe2000001ff00 */
[----:B------:R-:W-:Y:S01]  /*2590*/  UMOV UR4, 0x400 ;  /* 0x0000040000047882 */ /* 0x000fe20000000000 */
[----:B------:R-:W-:Y:S01]  /*25a0*/  UMOV UR6, URZ ;  /* 0x000000ff00067c82 */ /* 0x000fe20008000000 */
[----:B------:R-:W-:-:S12]  /*25b0*/  ULEA UR37, UR37, UR4, 0x18 ;  /* 0x0000000425257291 */ /* 0x000fd8000f8ec0ff */
.L_x_42:
[----:B------:R-:W-:Y:S02]  /*25c0*/  LEA R0, R8, UR37, 0x3 ;  /* 0x0000002508007c11 */ /* 0x000fe4000f8e18ff */
[----:B------:R-:W-:-:S03]  /*25d0*/  SHF.L.U32 R4, R9, 0x1f, RZ ;  /* 0x0000001f09047819 */ /* 0x000fc600000006ff */
[----:B------:R-:W-:Y:S01]  /*25e0*/  VIADD R5, R0, 0xe0 ;  /* 0x000000e000057836 */ /* 0x000fe20000000000 */
[----:B------:R-:W1:Y:S02]  /*25f0*/  SYNCS.PHASECHK.TRANS64.TRYWAIT P0, [R0+URZ+0xd0], R4 ;  /* 0x0000d004000075a7 */ /* 0x000e6400080011ff */
[----:B-1----:R-:W-:Y:S05]  /*2600*/  @!P0 BRA `(.L_x_39) ;  /* 0x0000008c00148947 */ /* 0x002fea0003800000 */
.L_x_171:
[----:B------:R-:W-:Y:S01]  /*2610*/  ULEA UR5, UR6, UR37, 0x3 ;  /* 0x0000002506057291 */ /* 0x000fe2000f8e18ff */
[----:B-1----:R-:W-:Y:S01]  /*2620*/  PRMT R0, RZ, 0x654, R5 ;  /* 0x00000654ff007816 */ /* 0x002fe20000000005 */
[----:B------:R-:W-:Y:S01]  /*2630*/  @!P2 IMAD.MOV.U32 R4, RZ, RZ, 0x10 ;  /* 0x00000010ff04a424 */ /* 0x000fe200078e00ff */
[----:B------:R-:W-:Y:S01]  /*2640*/  SHF.L.U32 R5, R12, 0x1f, RZ ;  /* 0x0000001f0c057819 */ /* 0x000fe200000006ff */
[----:B------:R-:W-:Y:S01]  /*2650*/  UIADD3 UR4, UPT, UPT, UR5, 0x70, URZ ;  /* 0x0000007005047890 */ /* 0x000fe2000fffe0ff */
[----:B------:R1:W-:Y:S05]  /*2660*/  SYNCS.ARRIVE.TRANS64.RED.A1T0 RZ, [R0+URZ], RZ ;  /* 0x000000ff00ff79a7 */ /* 0x0003ea00081004ff */
[----:B------:R-:W-:Y:S01]  /*2670*/  IMAD.U32 R6, RZ, RZ, UR4 ;  /* 0x00000004ff067e24 */ /* 0x000fe2000f8e00ff */
[----:B------:R-:W2:Y:S04]  /*2680*/  SYNCS.PHASECHK.TRANS64.TRYWAIT P0, [UR5+0x80], R5 ;  /* 0x00008005ff0075a7 */ /* 0x000ea80008001105 */
[----:B------:R-:W-:Y:S01]  /*2690*/  PRMT R6, R2, 0x654, R6 ;  /* 0x0000065402067816 */ /* 0x000fe20000000006 */
[----:B-12---:R-:W-:Y:S06]  /*26a0*/  @!P0 BRA `(.L_x_40) ;  /* 0x0000008c00008947 */ /* 0x006fec0003800000 */
.L_x_173:
[----:B------:R-:W-:Y:S01]  /*26b0*/  ULEA UR4, UR6, UR37, 0x4 ;  /* 0x0000002506047291 */ /* 0x000fe2000f8e20ff */
[----:B------:R-:W-:Y:S01]  /*26c0*/  SEL R3, R6, R3, !P2 ;  /* 0x0000000306037207 */ /* 0x000fe20005000000 */
[----:B------:R-:W-:Y:S01]  /*26d0*/  UIADD3 UR5, UPT, UPT, UR5, 0x70, URZ ;  /* 0x0000007005057890 */ /* 0x000fe2000fffe0ff */
[----:B-1----:R-:W-:Y:S01]  /*26e0*/  LEA R0, R11, UR37, 0x3 ;  /* 0x000000250b007c11 */ /* 0x002fe2000f8e18ff */
[----:B------:R-:W-:Y:S01]  /*26f0*/  UIADD3 UR4, UPT, UPT, UR4, 0x100, URZ ;  /* 0x0000010004047890 */ /* 0x000fe2000fffe0ff */
[----:B------:R1:W-:Y:S01]  /*2700*/  @!P2 SYNCS.ARRIVE.TRANS64.RED RZ, [R3+URZ], R4 ;  /* 0x0000000403ffa9a7 */ /* 0x0003e200080004ff */
[----:B------:R-:W-:Y:S01]  /*2710*/  UIADD3 UR6, UPT, UPT, UR6, 0x1, URZ ;  /* 0x0000000106067890 */ /* 0x000fe2000fffe0ff */
[----:B------:R-:W-:-:S03]  /*2720*/  VIADD R8, R8, 0x1 ;  /* 0x0000000108087836 */ /* 0x000fc60000000000 */
[----:B------:R-:W-:Y:S02]  /*2730*/  UISETP.NE.AND UP0, UPT, UR6, 0x2, UPT ;  /* 0x000000020600788c */ /* 0x000fe4000bf05270 */
[----:B------:R-:W-:Y:S01]  /*2740*/  ISETP.NE.AND P0, PT, R8, 0x2, PT ;  /* 0x000000020800780c */ /* 0x000fe20003f05270 */
[----:B------:R-:W-:Y:S06]  /*2750*/  UGETNEXTWORKID.BROADCAST [UR4], [UR5] ;  /* 0x00000000040073ca */ /* 0x000fec0008000100 */
[----:B------:R-:W-:Y:S02]  /*2760*/  USEL UR4, URZ, 0x1, UP0 ;  /* 0x00000001ff047887 */ /* 0x000fe40008000000 */
[----:B------:R-:W-:-:S04]  /*2770*/  USEL UR6, UR6, URZ, UP0 ;  /* 0x000000ff06067287 */ /* 0x000fc80008000000 */
[----:B------:R-:W-:Y:S02]  /*2780*/  LOP3.LUT R12, R12, UR4, RZ, 0x3c, !PT ;  /* 0x000000040c0c7c12 */ /* 0x000fe4000f8e3cff */
[----:B-1----:R-:W-:-:S04]  /*2790*/  SHF.L.U32 R4, R10, 0x1f, RZ ;  /* 0x0000001f0a047819 */ /* 0x002fc800000006ff */
[----:B------:R-:W1:Y:S02]  /*27a0*/  SYNCS.PHASECHK.TRANS64.TRYWAIT P1, [R0+URZ+0x70], R4 ;  /* 0x00007004000075a7 */ /* 0x000e6400080211ff */
[----:B-1----:R-:W-:Y:S05]  /*27b0*/  @!P1 BRA `(.L_x_41) ;  /* 0x0000008800d49947 */ /* 0x002fea0003800000 */
.L_x_174:
[C---:B-1----:R-:W-:Y:S01]  /*27c0*/  LEA R4, R11.reuse, UR37, 0x4 ;  /* 0x000000250b047c11 */ /* 0x042fe2000f8e20ff */
[----:B------:R-:W-:Y:S01]  /*27d0*/  VIADD R0, R0, 0x80 ;  /* 0x0000008000007836 */ /* 0x000fe20000000000 */
[----:B------:R-:W-:Y:S01]  /*27e0*/  SEL R8, R8, RZ, P0 ;  /* 0x000000ff08087207 */ /* 0x000fe20000000000 */
[----:B------:R-:W-:-:S03]  /*27f0*/  VIADD R11, R11, 0x1 ;  /* 0x000000010b0b7836 */ /* 0x000fc60000000000 */
[----:B------:R-:W1:Y:S01]  /*2800*/  LDS.128 R4, [R4+0x100] ;  /* 0x0001000004047984 */ /* 0x000e620000000c00 */
[----:B------:R-:W-:Y:S02]  /*2810*/  PRMT R0, RZ, 0x654, R0 ;  /* 0x00000654ff007816 */ /* 0x000fe40000000000 */
[C---:B------:R-:W-:Y:S01]  /*2820*/  ISETP.NE.AND P1, PT, R11.reuse, 0x2, PT ;  /* 0x000000020b00780c */ /* 0x040fe20003f25270 */
[----:B------:R-:W-:Y:S01]  /*2830*/  @!PT LDS RZ, [RZ] ;  /* 0x00000000fffff984 */ /* 0x000fe20000000800 */
[----:B------:R-:W-:Y:S01]  /*2840*/  @!PT LDS RZ, [RZ] ;  /* 0x00000000fffff984 */ /* 0x000fe20000000800 */
[----:B------:R-:W-:Y:S01]  /*2850*/  @!PT LDS RZ, [RZ] ;  /* 0x00000000fffff984 */ /* 0x000fe20000000800 */
[----:B------:R-:W-:Y:S01]  /*2860*/  @!PT LDS RZ, [RZ] ;  /* 0x00000000fffff984 */ /* 0x000fe20000000800 */
[----:B------:R2:W-:Y:S06]  /*2870*/  MEMBAR.ALL.CTA ;  /* 0x0000000000007992 */ /* 0x0005ec0000008000 */
[----:B--2---:R-:W2:Y:S01]  /*2880*/  FENCE.VIEW.ASYNC.S ;  /* 0x00000000000073c6 */ /* 0x004ea20000000000 */
[----:B------:R-:W-:Y:S01]  /*2890*/  SEL R11, R11, RZ, P1 ;  /* 0x000000ff0b0b7207 */ /* 0x000fe20000800000 */
[----:B--2---:R2:W-:Y:S01]  /*28a0*/  SYNCS.ARRIVE.TRANS64.RED.A1T0 RZ, [R0+URZ], RZ ;  /* 0x000000ff00ff79a7 */ /* 0x0045e200081004ff */
[----:B-1----:R-:W-:-:S02]  /*28b0*/  LOP3.LUT P3, RZ, R6, 0x1, RZ, 0xc0, !PT ;  /* 0x0000000106ff7812 */ /* 0x002fc4000786c0ff */
[----:B------:R-:W-:-:S04]  /*28c0*/  SEL R4, RZ, 0x1, P1 ;  /* 0x00000001ff047807 */ /* 0x000fc80000800000 */
[----:B------:R-:W-:Y:S02]  /*28d0*/  LOP3.LUT R10, R10, R4, RZ, 0x3c, !PT ;  /* 0x000000040a0a7212 */ /* 0x000fe400078e3cff */
[----:B--2---:R-:W-:-:S04]  /*28e0*/  SEL R0, RZ, 0x1, P0 ;  /* 0x00000001ff007807 */ /* 0x004fc80000000000 */
[----:B------:R-:W-:Y:S01]  /*28f0*/  LOP3.LUT R9, R9, R0, RZ, 0x3c, !PT ;  /* 0x0000000009097212 */ /* 0x000fe200078e3cff */
[----:B------:R-:W-:Y:S06]  /*2900*/  @P3 BRA `(.L_x_42) ;  /* 0xfffffffc002c3947 */ /* 0x000fec000383ffff */
[----:B------:R-:W-:Y:S01]  /*2910*/  ULEA UR5, UR6, UR37, 0x3 ;  /* 0x0000002506057291 */ /* 0x000fe2000f8e18ff */
[----:B------:R-:W-:-:S08]  /*2920*/  SHF.L.U32 R2, R12, 0x1f, RZ ;  /* 0x0000001f0c027819 */ /* 0x000fd000000006ff */
[----:B------:R-:W1:Y:S02]  /*2930*/  SYNCS.PHASECHK.TRANS64 P0, [UR5+0x80], R2 ;  /* 0x00008002ff0075a7 */ /* 0x000e640008001005 */
[----:B-1----:R-:W-:Y:S05]  /*2940*/  @P0 BRA `(.L_x_43) ;  /* 0x0000000000080947 */ /* 0x002fea0003800000 */
[----:B------:R-:W1:Y:S02]  /*2950*/  SYNCS.PHASECHK.TRANS64.TRYWAIT P0, [UR5+0x80], R2 ;  /* 0x00008002ff0075a7 */ /* 0x000e640008001105 */
[----:B-1----:R-:W-:Y:S05]  /*2960*/  @!P0 BRA `(.L_x_44) ;  /* 0x00000088007c8947 */ /* 0x002fea0003800000 */
.L_x_43:
[----:B------:R-:W-:-:S04]  /*2970*/  UIADD3 UR4, UPT, UPT, UR6, 0x1, URZ ;  /* 0x0000000106047890 */ /* 0x000fc8000fffe0ff */
[----:B------:R-:W-:-:S04]  /*2980*/  UISETP.NE.AND UP0, UPT, UR4, 0x2, UPT ;  /* 0x000000020400788c */ /* 0x000fc8000bf05270 */
[----:B------:R-:W-:Y:S02]  /*2990*/  USEL UR7, URZ, 0x1, UP0 ;  /* 0x00000001ff077887 */ /* 0x000fe40008000000 */
[----:B------:R-:W-:-:S04]  /*29a0*/  USEL UR4, UR4, URZ, UP0 ;  /* 0x000000ff04047287 */ /* 0x000fc80008000000 */
[----:B------:R-:W-:Y:S01]  /*29b0*/  ULEA UR4, UR4, UR37, 0x3 ;  /* 0x0000002504047291 */ /* 0x000fe2000f8e18ff */
[----:B-1----:R-:W-:-:S04]  /*29c0*/  LOP3.LUT R2, R12, UR7, RZ, 0x3c, !PT ;  /* 0x000000070c027c12 */ /* 0x002fc8000f8e3cff */
[----:B------:R-:W-:-:S04]  /*29d0*/  SHF.L.U32 R0, R2, 0x1f, RZ ;  /* 0x0000001f02007819 */ /* 0x000fc800000006ff */
[----:B------:R-:W1:Y:S02]  /*29e0*/  SYNCS.PHASECHK.TRANS64 P0, [UR4+0x80], R0 ;  /* 0x00008000ff0075a7 */ /* 0x000e640008001004 */
[----:B-1----:R-:W-:Y:S05]  /*29f0*/  @P0 EXIT ;  /* 0x000000000000094d */ /* 0x002fea0003800000 */
[----:B------:R-:W-:Y:S02]  /*2a00*/  SHF.L.U32 R2, R2, 0x1f, RZ ;  /* 0x0000001f02027819 */ /* 0x000fe400000006ff */
[----:B------:R-:W-:-:S07]  /*2a10*/  MOV R0, UR4 ;  /* 0x0000000400007c02 */ /* 0x000fce0008000f00 */
.L_x_45:
[----:B-1----:R1:W2:Y:S02]  /*2a20*/  SYNCS.PHASECHK.TRANS64.TRYWAIT P0, [R0+URZ+0x80], R2 ;  /* 0x00008002000075a7 */ /* 0x0022a400080011ff */
[----:B--2---:R-:W-:Y:S05]  /*2a30*/  @!P0 NANOSLEEP.SYNCS 0x989680 ;  /* 0x009896800000895d */ /* 0x004fea0003900000 */
[----:B------:R-:W2:Y:S02]  /*2a40*/  @!P0 SYNCS.PHASECHK.TRANS64 P0, [R0+URZ+0x80], R2 ;  /* 0x00008002000085a7 */ /* 0x000ea400080010ff */
[----:B--2---:R-:W-:Y:S05]  /*2a50*/  @P0 EXIT ;  /* 0x000000000000094d */ /* 0x004fea0003800000 */
[----:B------:R-:W-:Y:S05]  /*2a60*/  BRA `(.L_x_45) ;  /* 0xfffffffc00ec7947 */ /* 0x000fea000383ffff */
.L_x_38:
[----:B------:R-:W-:-:S09]  /*2a70*/  UISETP.NE.AND UP1, UPT, UR8, URZ, UPT ;  /* 0x000000ff0800728c */ /* 0x000fd2000bf25270 */
[----:B------:R-:W-:Y:S05]  /*2a80*/  BRA.U UP1, `(.L_x_46) ;  /* 0x00000011013c7547 */ /* 0x000fea000b800000 */
[----:B------:R-:W-:Y:S01]  /*2a90*/  UMOV UR4, 0x40 ;  /* 0x0000004000047882 */ /* 0x000fe20000000000 */
[----:B------:R-:W-:Y:S01]  /*2aa0*/  NOP ;  /* 0x0000000000007918 */ /* 0x000fe20000000000 */
[----:B------:R-:W-:Y:S01]  /*2ab0*/  ULEA UR4, UR37, UR4, 0x18 ;  /* 0x0000000425047291 */ /* 0x000fe2000f8ec0ff */
[----:B------:R-:W-:Y:S02]  /*2ac0*/  UMOV UR5, 0x400 ;  /* 0x0000040000057882 */ /* 0x000fe40000000000 */
[----:B------:R-:W-:-:S06]  /*2ad0*/  ULEA UR37, UR37, UR5, 0x18 ;  /* 0x0000000525257291 */ /* 0x000fcc000f8ec0ff */
[----:B------:R-:W1:Y:S02]  /*2ae0*/  LDS.U8 R0, [UR4+0x1c] ;  /* 0x00001c04ff007984 */ /* 0x000e640008000000 */
[----:B-1----:R-:W-:-:S13]  /*2af0*/  ISETP.NE.AND P0, PT, R0, RZ, PT ;  /* 0x000000ff0000720c */ /* 0x002fda0003f05270 */
[----:B------:R-:W-:Y:S05]  /*2b00*/  @P0 BRA `(.L_x_47) ;  /* 0x0000000000580947 */ /* 0x000fea0003800000 */
[----:B------:R-:W-:-:S13]  /*2b10*/  ELECT P0, URZ, PT ;  /* 0x0000000000ff782f */ /* 0x000fda0003800000 */
[----:B------:R-:W-:Y:S05]  /*2b20*/  @!P0 BRA `(.L_x_48) ;  /* 0x0000000000608947 */ /* 0x000fea0003800000 */
[----:B------:R-:W-:Y:S01]  /*2b30*/  UMOV UR5, 0x10 ;  /* 0x0000001000057882 */ /* 0x000fe20000000000 */
[----:B------:R-:W-:Y:S01]  /*2b40*/  HFMA2 R0, -RZ, RZ, 0, 5.9604644775390625e-08 ;  /* 0x00000001ff007431 */ /* 0x000fe200000001ff */
[----:B------:R-:W-:-:S03]  /*2b50*/  MOV R2, 0xffff ;  /* 0x0000ffff00027802 */ /* 0x000fc60000000f00 */
[----:B------:R-:W-:Y:S04]  /*2b60*/  DEPBAR.LE SB1, 0x36 ;  /* 0x00009d800000791a */ /* 0x000fe80000000000 */
[----:B------:R-:W1:Y:S02]  /*2b70*/  UTCATOMSWS.FIND_AND_SET.ALIGN UP0, UR5, UR5 ;  /* 0x00000005000575e3 */ /* 0x000e640008000800 */
[----:B-1----:R-:W-:Y:S01]  /*2b80*/  MOV R3, UR5 ;  /* 0x0000000500037c02 */ /* 0x002fe20008000f00 */
[----:B------:R-:W-:Y:S06]  /*2b90*/  BRA.U UP0, `(.L_x_49) ;  /* 0x0000000100187547 */ /* 0x000fec000b800000 */
.L_x_50:
[----:B------:R-:W-:Y:S05]  /*2ba0*/  NANOSLEEP 0x64 ;  /* 0x000000640000795d */ /* 0x000fea0003800000 */
[----:B------:R-:W-:-:S05]  /*2bb0*/  UMOV UR5, 0x10 ;  /* 0x0000001000057882 */ /* 0x000fca0000000000 */
[----:B------:R-:W-:Y:S04]  /*2bc0*/  DEPBAR.LE SB1, 0x36 ;  /* 0x00009d800000791a */ /* 0x000fe80000000000 */
[----:B------:R-:W1:Y:S02]  /*2bd0*/  UTCATOMSWS.FIND_AND_SET.ALIGN UP0, UR5, UR5 ;  /* 0x00000005000575e3 */ /* 0x000e640008000800 */
[----:B-1----:R-:W-:Y:S01]  /*2be0*/  MOV R3, UR5 ;  /* 0x0000000500037c02 */ /* 0x002fe20008000f00 */
[----:B------:R-:W-:Y:S05]  /*2bf0*/  BRA.U !UP0, `(.L_x_50) ;  /* 0xfffffffd08e87547 */ /* 0x000fea000b83ffff */
.L_x_49:
[-C--:B------:R-:W-:Y:S02]  /*2c00*/  SHF.L.U32 R2, R2, R3.reuse, RZ ;  /* 0x0000000302027219 */ /* 0x080fe400000006ff */
[----:B------:R-:W-:Y:S01]  /*2c10*/  SHF.L.U32 R0, R0, R3, RZ ;  /* 0x0000000300007219 */ /* 0x000fe200000006ff */
[----:B------:R-:W-:Y:S02]  /*2c20*/  IMAD.SHL.U32 R3, R3, 0x20, RZ ;  /* 0x0000002003037824 */ /* 0x000fe400078e00ff */
[----:B------:R1:W-:Y:S04]  /*2c30*/  ATOMS.OR RZ, [UR4+0x14], R2 ;  /* 0x00001402ffff798c */ /* 0x0003e8000b000004 */
[----:B------:R1:W-:Y:S04]  /*2c40*/  ATOMS.OR RZ, [UR4+0x18], R0 ;  /* 0x00001800ffff798c */ /* 0x0003e8000b000004 */
[----:B------:R1:W-:Y:S01]  /*2c50*/  STS [UR37+0x120], R3 ;  /* 0x00012003ff007988 */ /* 0x0003e20008000825 */
[----:B------:R-:W-:Y:S05]  /*2c60*/  BRA `(.L_x_48) ;  /* 0x0000000000107947 */ /* 0x000fea0003800000 */
.L_x_47:
[----:B------:R-:W-:Y:S02]  /*2c70*/  MOV R0, 0xffffffff ;  /* 0xffffffff00007802 */ /* 0x000fe40000000f00 */
[----:B------:R-:W-:-:S03]  /*2c80*/  MOV R2, 0x2cb0 ;  /* 0x00002cb000027802 */ /* 0x000fc60000000f00 */
[----:B------:R1:W-:Y:S04]  /*2c90*/  STS [UR37+0x120], R0 ;  /* 0x00012000ff007988 */ /* 0x0003e80008000825 */
[----:B-1-3-5:R-:W-:Y:S05]  /*2ca0*/  CALL.REL.NOINC `($__internal_1_$__cuda_sm10x_tcgen05_guardrail_trap_phase_invalid_during_alloc) ;  /* 0x0000009000747944 */ /* 0x02afea0003c00000 */
.L_x_48:
[----:B------:R-:W-:Y:S05]  /*2cb0*/  WARPSYNC.ALL ;  /* 0x0000000000007948 */ /* 0x000fea0003800000 */
[----:B------:R-:W2:Y:S01]  /*2cc0*/  S2UR UR5, SR_CgaCtaId ;  /* 0x00000000000579c3 */ /* 0x000ea20000008800 */
[----:B------:R-:W-:Y:S01]  /*2cd0*/  UMOV UR4, 0x400 ;  /* 0x0000040000047882 */ /* 0x000fe20000000000 */
[----:B------:R-:W-:-:S06]  /*2ce0*/  NOP ;  /* 0x0000000000007918 */ /* 0x000fcc0000000000 */
[----:B------:R-:W-:Y:S06]  /*2cf0*/  BAR.ARV 0x6, 0xa0 ;  /* 0x0182800000007b1d */ /* 0x000fec0000002000 */
[----:B------:R-:W4:Y:S01]  /*2d00*/  LDCU UR7, c[0x0][0x38c] ;  /* 0x00007180ff0777ac */ /* 0x000f220008000800 */
[----:B------:R-:W-:Y:S01]  /*2d10*/  IMAD.MOV.U32 R11, RZ, RZ, 0x1 ;  /* 0x00000001ff0b7424 */ /* 0x000fe200078e00ff */
[----:B------:R-:W-:Y:S01]  /*2d20*/  CS2R R8, SRZ ;  /* 0x0000000000087805 */ /* 0x000fe2000001ff00 */
[----:B------:R-:W-:Y:S01]  /*2d30*/  IMAD.MOV.U32 R10, RZ, RZ, RZ ;  /* 0x000000ffff0a7224 */ /* 0x000fe200078e00ff */
[----:B------:R-:W3:Y:S01]  /*2d40*/  LDCU UR6, c[0x0][0x38c] ;  /* 0x00007180ff0677ac */ /* 0x000ee20008000800 */
[----:B------:R-:W-:Y:S01]  /*2d50*/  UMOV UR15, URZ ;  /* 0x000000ff000f7c82 */ /* 0x000fe20008000000 */
[----:B------:R-:W-:Y:S01]  /*2d60*/  UMOV UR14, URZ ;  /* 0x000000ff000e7c82 */ /* 0x000fe20008000000 */
[----:B--2---:R-:W-:Y:S01]  /*2d70*/  ULEA UR5, UR5, UR4, 0x18 ;  /* 0x0000000405057291 */ /* 0x004fe2000f8ec0ff */
[----:B------:R-:W-:Y:S01]  /*2d80*/  UMOV UR32, 0x0 ;  /* 0x0000000000207882 */ /* 0x000fe20000000000 */
[----:B------:R-:W-:-:S02]  /*2d90*/  UMOV UR33, 0x4400910 ;  /* 0x0440091000217882 */ /* 0x000fc40000000000 */
[----:B------:R-:W-:Y:S02]  /*2da0*/  UIADD3 UR9, UPT, UPT, UR5, 0x8800, URZ ;  /* 0x0000880005097890 */ /* 0x000fe4000fffe0ff */
[----:B------:R-:W-:Y:S02]  /*2db0*/  UIADD3 UR10, UPT, UPT, UR5, 0x10800, URZ ;  /* 0x00010800050a7890 */ /* 0x000fe4000fffe0ff */
[----:B----4-:R-:W-:Y:S01]  /*2dc0*/  UIADD3 UR7, UPT, UPT, UR7, 0x3f, URZ ;  /* 0x0000003f07077890 */ /* 0x010fe2000fffe0ff */
[----:B-1----:R-:W1:Y:S01]  /*2dd0*/  LDS R0, [UR5+0x120] ;  /* 0x00012005ff007984 */ /* 0x002e620008000800 */
[----:B------:R-:W-:Y:S02]  /*2de0*/  USHF.R.U32.HI UR9, URZ, 0x4, UR9 ;  /* 0x00000004ff097899 */ /* 0x000fe40008011609 */
[----:B------:R-:W-:Y:S02]  /*2df0*/  USHF.R.S32.HI UR4, URZ, 0x1f, UR7 ;  /* 0x0000001fff047899 */ /* 0x000fe40008011407 */
[----:B------:R-:W-:-:S02]  /*2e00*/  USHF.R.U32.HI UR10, URZ, 0x4, UR10 ;  /* 0x00000004ff0a7899 */ /* 0x000fc4000801160a */
[----:B------:R-:W-:Y:S02]  /*2e10*/  ULEA.HI UR4, UR4, UR7, URZ, 0x6 ;  /* 0x0000000704047291 */ /* 0x000fe4000f8f30ff */
[----:B------:R-:W-:Y:S02]  /*2e20*/  ULOP3.LUT UR9, UR9, 0x3fff, URZ, 0xc0, !UPT ;  /* 0x00003fff09097892 */ /* 0x000fe4000f8ec0ff */
[----:B------:R-:W-:Y:S02]  /*2e30*/  USHF.R.S32.HI UR4, URZ, 0x6, UR4 ;  /* 0x00000006ff047899 */ /* 0x000fe40008011404 */
[----:B------:R-:W-:Y:S02]  /*2e40*/  ULOP3.LUT UR10, UR10, 0x3fff, URZ, 0xc0, !UPT ;  /* 0x00003fff0a0a7892 */ /* 0x000fe4000f8ec0ff */
[----:B------:R-:W-:Y:S01]  /*2e50*/  UISETP.LT.AND UP0, UPT, UR4, 0x1, UPT ;  /* 0x000000010400788c */ /* 0x000fe2000bf01270 */
[----:B------:R-:W-:Y:S01]  /*2e60*/  UMOV UR30, 0x0 ;  /* 0x00000000001e7882 */ /* 0x000fe20000000000 */
[----:B------:R-:W-:-:S02]  /*2e70*/  UMOV UR31, 0x4400910 ;  /* 0x04400910001f7882 */ /* 0x000fc40000000000 */
[----:B------:R-:W-:Y:S01]  /*2e80*/  USEL UR8, UR4, 0x1, !UP0 ;  /* 0x0000000104087887 */ /* 0x000fe2000c000000 */
[----:B------:R-:W-:Y:S01]  /*2e90*/  UMOV UR28, 0x0 ;  /* 0x00000000001c7882 */ /* 0x000fe20000000000 */
[----:B------:R-:W-:Y:S01]  /*2ea0*/  UMOV UR29, 0x4400910 ;  /* 0x04400910001d7882 */ /* 0x000fe20000000000 */
[----:B------:R-:W-:Y:S01]  /*2eb0*/  UMOV UR26, 0x0 ;  /* 0x00000000001a7882 */ /* 0x000fe20000000000 */
[----:B------:R-:W-:Y:S01]  /*2ec0*/  UMOV UR27, 0x4400910 ;  /* 0x04400910001b7882 */ /* 0x000fe20000000000 */
[----:B------:R-:W-:Y:S01]  /*2ed0*/  UMOV UR24, 0x0 ;  /* 0x0000000000187882 */ /* 0x000fe20000000000 */
[----:B------:R-:W-:Y:S01]  /*2ee0*/  UMOV UR25, 0x4400910 ;  /* 0x0440091000197882 */ /* 0x000fe20000000000 */
[----:B------:R-:W-:Y:S01]  /*2ef0*/  UMOV UR22, 0x0 ;  /* 0x0000000000167882 */ /* 0x000fe20000000000 */
[----:B------:R-:W-:Y:S01]  /*2f00*/  UMOV UR23, 0x4400910 ;  /* 0x0440091000177882 */ /* 0x000fe20000000000 */
[----:B------:R-:W-:Y:S02]  /*2f10*/  ULOP3.LUT UR9, UR9, 0x10000, URZ, 0xfc, !UPT ;  /* 0x0001000009097892 */ /* 0x000fe4000f8efcff */
[----:B------:R-:W-:-:S02]  /*2f20*/  ULOP3.LUT UR10, UR10, 0x10000, URZ, 0xfc, !UPT ;  /* 0x000100000a0a7892 */ /* 0x000fc4000f8efcff */
[----:B------:R-:W-:Y:S02]  /*2f30*/  UIADD3 UR8, UPT, UPT, -UR8, URZ, URZ ;  /* 0x000000ff08087290 */ /* 0x000fe4000fffe1ff */
[----:B---3--:R-:W-:Y:S01]  /*2f40*/  UISETP.GE.AND UP3, UPT, UR6, 0x1, UPT ;  /* 0x000000010600788c */ /* 0x008fe2000bf66270 */
[----:B------:R-:W-:Y:S01]  /*2f50*/  UMOV UR20, 0x0 ;  /* 0x0000000000147882 */ /* 0x000fe20000000000 */
[----:B------:R-:W-:Y:S01]  /*2f60*/  UMOV UR21, 0x4400910 ;  /* 0x0440091000157882 */ /* 0x000fe20000000000 */
[----:B------:R-:W-:Y:S01]  /*2f70*/  UMOV UR18, 0x0 ;  /* 0x0000000000127882 */ /* 0x000fe20000000000 */
[----:B-1----:R-:W-:Y:S01]  /*2f80*/  R2UR UR16, R0 ;  /* 0x00000000001072ca */ /* 0x002fe200000e0000 */
[----:B------:R-:W-:-:S14]  /*2f90*/  UMOV UR19, 0x4400910 ;  /* 0x0440091000137882 */ /* 0x000fdc0000000000 */
.L_x_57:
[----:B------:R-:W-:Y:S02]  /*2fa0*/  LEA R0, R10, UR5, 0x3 ;  /* 0x000000050a007c11 */ /* 0x000fe4000f8e18ff */
[----:B------:R-:W-:Y:S02]  /*2fb0*/  SHF.L.U32 R2, R9, 0x1f, RZ ;  /* 0x0000001f09027819 */ /* 0x000fe400000006ff */
[----:B------:R-:W-:Y:S01]  /*2fc0*/  PLOP3.LUT P0, PT, PT, PT, UP3, 0x80, 0x8 ;  /* 0x000000000008781c */ /* 0x000fe20003f0f038 */
[----:B------:R-:W-:Y:S01]  /*2fd0*/  VIADD R3, R0, 0x80 ;  /* 0x0000008000037836 */ /* 0x000fe20000000000 */
[----:B-1----:R-:W1:Y:S02]  /*2fe0*/  SYNCS.PHASECHK.TRANS64.TRYWAIT P1, [R0+URZ+0x70], R2 ;  /* 0x00007002000075a7 */ /* 0x002e6400080211ff */
[----:B-1-3--:R-:W-:Y:S09]  /*2ff0*/  @!P1 BRA `(.L_x_51) ;  /* 0x0000008000f09947 */ /* 0x00aff20003800000 */
.L_x_176:
[----:B------:R-:W-:Y:S01]  /*3000*/  LEA R4, R10, UR5, 0x4 ;  /* 0x000000050a047c11 */ /* 0x000fe2000f8e20ff */
[----:B------:R-:W-:Y:S01]  /*3010*/  @UP3 ULEA UR7, UR14, UR5, 0x3 ;  /* 0x000000050e073291 */ /* 0x000fe2000f8e18ff */
[----:B------:R-:W-:Y:S01]  /*3020*/  PLOP3.LUT P2, PT, PT, PT, PT, 0x80, 0x8 ;  /* 0x000000000008781c */ /* 0x000fe20003f4f070 */
[----:B------:R-:W-:Y:S01]  /*3030*/  ULEA UR6, UR15, UR5, 0x3 ;  /* 0x000000050f067291 */ /* 0x000fe2000f8e18ff */
[----:B------:R-:W-:Y:S01]  /*3040*/  PRMT R3, RZ, 0x654, R3 ;  /* 0x00000654ff037816 */ /* 0x000fe20000000003 */
[----:B------:R-:W-:Y:S01]  /*3050*/  ULEA.HI UR11, UR15, UR15, URZ, 0x1 ;  /* 0x0000000f0f0b7291 */ /* 0x000fe2000f8f08ff */
[----:B------:R-:W2:Y:S01]  /*3060*/  LDS.128 R4, [R4+0x100] ;  /* 0x0001000004047984 */ /* 0x000ea20000000c00 */
[----:B-1----:R-:W-:Y:S02]  /*3070*/  @P0 SHF.L.U32 R2, R8, 0x1f, RZ ;  /* 0x0000001f08020819 */ /* 0x002fe400000006ff */
[----:B------:R-:W-:Y:S01]  /*3080*/  SHF.L.U32 R0, R11, 0x1f, RZ ;  /* 0x0000001f0b007819 */ /* 0x000fe200000006ff */
[----:B------:R-:W-:Y:S01]  /*3090*/  @!PT LDS RZ, [RZ] ;  /* 0x00000000fffff984 */ /* 0x000fe20000000800 */
[----:B------:R-:W-:Y:S01]  /*30a0*/  @!PT LDS RZ, [RZ] ;  /* 0x00000000fffff984 */ /* 0x000fe20000000800 */
[----:B------:R-:W-:Y:S01]  /*30b0*/  @!PT LDS RZ, [RZ] ;  /* 0x00000000fffff984 */ /* 0x000fe20000000800 */
[----:B------:R-:W-:Y:S01]  /*30c0*/  @!PT LDS RZ, [RZ] ;  /* 0x00000000fffff984 */ /* 0x000fe20000000800 */
[----:B------:R1:W-:Y:S06]  /*30d0*/  MEMBAR.ALL.CTA ;  /* 0x0000000000007992 */ /* 0x0003ec0000008000 */
[----:B-1----:R-:W1:Y:S02]  /*30e0*/  FENCE.VIEW.ASYNC.S ;  /* 0x00000000000073c6 */ /* 0x002e640000000000 */
[----:B-1----:R1:W-:Y:S01]  /*30f0*/  SYNCS.ARRIVE.TRANS64.RED.A1T0 RZ, [R3+URZ], RZ ;  /* 0x000000ff03ff79a7 */ /* 0x0023e200081004ff */
[----:B------:R1:W3:Y:S01]  /*3100*/  @P0 SYNCS.PHASECHK.TRANS64.TRYWAIT P2, [UR7], R2 ;  /* 0x00000002ff0005a7 */ /* 0x0002e20008041107 */
[----:B------:R-:W-:-:S02]  /*3110*/  USHF.L.U32 UR7, UR11, 0x7, URZ ;  /* 0x000000070b077899 */ /* 0x000fc400080006ff */
[----:B------:R-:W-:Y:S01]  /*3120*/  ULOP3.LUT UR11, UR11, 0xffe, URZ, 0xc0, !UPT ;  /* 0x00000ffe0b0b7892 */ /* 0x000fe2000f8ec0ff */
[----:B--2---:R-:W-:Y:S01]  /*3130*/  LOP3.LUT P1, RZ, R6, 0x1, RZ, 0xc0, !PT ;  /* 0x0000000106ff7812 */ /* 0x004fe2000782c0ff */
[----:B------:R-:W-:Y:S02]  /*3140*/  ULOP3.LUT UR7, UR7, 0xffffff00, URZ, 0xc0, !UPT ;  /* 0xffffff0007077892 */ /* 0x000fe4000f8ec0ff */
[----:B------:R-:W-:Y:S02]  /*3150*/  UIADD3 UR11, UPT, UPT, -UR11, UR15, URZ ;  /* 0x0000000f0b0b7290 */ /* 0x000fe4000fffe1ff */
[----:B------:R-:W-:-:S04]  /*3160*/  UIADD3 UR7, UPT, UPT, UR16, UR7, URZ ;  /* 0x0000000710077290 */ /* 0x000fc8000fffe0ff */
[----:B------:R-:W-:Y:S01]  /*3170*/  ULEA UR7, UR11, UR7, 0x14 ;  /* 0x000000070b077291 */ /* 0x000fe2000f8ea0ff */
[----:B------:R-:W2:Y:S02]  /*3180*/  SYNCS.PHASECHK.TRANS64.TRYWAIT P0, [UR6+0xb0], R0 ;  /* 0x0000b000ff0075a7 */ /* 0x000ea40008001106 */
[----:B-123--:R-:W-:Y:S09]  /*3190*/  @!P0 BRA `(.L_x_52) ;  /* 0x00000080009c8947 */ /* 0x00eff20003800000 */
.L_x_178:
[----:B------:R-:W-:Y:S01]  /*31a0*/  IADD3 R10, PT, PT, R10, 0x1, RZ ;  /* 0x000000010a0a7810 */ /* 0x000fe20007ffe0ff */
[----:B------:R-:W-:Y:S06]  /*31b0*/  BRA.U !UP3, `(.L_x_53) ;  /* 0x000000050b107547 */ /* 0x000fec000b800000 */
[----:B------:R-:W-:Y:S01]  /*31c0*/  UPLOP3.LUT UP4, UPT, UPT, UPT, UPT, 0x40, 0x4 ;  /* 0x000000000004789c */ /* 0x000fe20003f8e870 */
[----:B------:R-:W-:Y:S01]  /*31d0*/  UMOV UR13, UR8 ;  /* 0x00000008000d7c82 */ /* 0x000fe20008000000 */
[----:B------:R-:W-:Y:S01]  /*31e0*/  UMOV UR12, UR4 ;  /* 0x00000004000c7c82 */ /* 0x000fe20008000000 */
[----:B------:R-:W-:-:S08]  /*31f0*/  UMOV UR17, UR14 ;  /* 0x0000000e00117c82 */ /* 0x000fd00008000000 */
.L_x_56:
[----:B------:R-:W-:Y:S02]  /*3200*/  UIADD3 UR13, UPT, UPT, UR13, 0x1, URZ ;  /* 0x000000010d0d7890 */ /* 0x000fe4000fffe0ff */
[----:B--2---:R-:W-:Y:S02]  /*3210*/  ULEA UR11, UR17, UR5, 0x3 ;  /* 0x00000005110b7291 */ /* 0x004fe4000f8e18ff */
[----:B------:R-:W-:Y:S01]  /*3220*/  UISETP.NE.AND UP0, UPT, UR13, URZ, UPT ;  /* 0x000000ff0d00728c */ /* 0x000fe2000bf05270 */
[----:B---3--:R-:W-:Y:S10]  /*3230*/  @P2 BRA `(.L_x_54) ;  /* 0x00000000000c2947 */ /* 0x008ff40003800000 */
[----:B-1----:R-:W-:Y:S04]  /*3240*/  SHF.L.U32 R2, R8, 0x1f, RZ ;  /* 0x0000001f08027819 */ /* 0x002fe800000006ff */
[----:B------:R-:W1:Y:S02]  /*3250*/  SYNCS.PHASECHK.TRANS64.TRYWAIT P0, [UR11], R2 ;  /* 0x00000002ff0075a7 */ /* 0x000e64000800110b */
[----:B-1----:R-:W-:Y:S05]  /*3260*/  @!P0 BRA `(.L_x_55) ;  /* 0x0000008000808947 */ /* 0x002fea0003800000 */
.L_x_54:
[----:B------:R-:W-:Y:S01]  /*3270*/  UISETP.NE.AND UP1, UPT, UR12, 0x1, UPT ;  /* 0x000000010c00788c */ /* 0x000fe2000bf25270 */
[----:B------:R-:W-:Y:S01]  /*3280*/  PLOP3.LUT P2, PT, PT, PT, PT, 0x80, 0x8 ;  /* 0x000000000008781c */ /* 0x000fe20003f4f070 */
[----:B------:R-:W-:Y:S02]  /*3290*/  UIADD3 UR14, UPT, UPT, UR17, 0x1, URZ ;  /* 0x00000001110e7890 */ /* 0x000fe4000fffe0ff */
[----:B------:R-:W-:Y:S02]  /*32a0*/  ULEA UR64, UR17, UR10, 0xc ;  /* 0x0000000a11407291 */ /* 0x000fe4000f8e60ff */
[----:B------:R-:W-:Y:S01]  /*32b0*/  UISETP.NE.AND UP2, UPT, UR14, 0x2, UPT ;  /* 0x000000020e00788c */ /* 0x000fe2000bf45270 */
[----:B------:R-:W-:Y:S01]  /*32c0*/  PLOP3.LUT P0, PT, PT, PT, UP1, 0x80, 0x8 ;  /* 0x000000000008781c */ /* 0x000fe20003f0f018 */
[----:B------:R-:W-:Y:S02]  /*32d0*/  ULEA UR62, UR17, UR9, 0xa ;  /* 0x00000009113e7291 */ /* 0x000fe4000f8e50ff */
[----:B------:R-:W-:Y:S02]  /*32e0*/  USEL UR35, URZ, 0x1, UP2 ;  /* 0x00000001ff237887 */ /* 0x000fe40009000000 */
[----:B------:R-:W-:Y:S02]  /*32f0*/  USEL UR14, UR14, URZ, UP2 ;  /* 0x000000ff0e0e7287 */ /* 0x000fe40009000000 */
[----:B------:R-:W-:Y:S02]  /*3300*/  UIADD3 UR60, UPT, UPT, UR64, 0x2, URZ ;  /* 0x00000002403c7890 */ /* 0x000fe4000fffe0ff */
[----:B------:R-:W-:Y:S01]  /*3310*/  @UP1 ULEA UR34, UR14, UR5, 0x3 ;  /* 0x000000050e221291 */ /* 0x000fe2000f8e18ff */
[----:B------:R-:W-:Y:S01]  /*3320*/  LOP3.LUT R8, R8, UR35, RZ, 0x3c, !PT ;  /* 0x0000002308087c12 */ /* 0x000fe2000f8e3cff */
[----:B------:R-:W-:Y:S02]  /*3330*/  UIADD3 UR58, UPT, UPT, UR62, 0x2, URZ ;  /* 0x000000023e3a7890 */ /* 0x000fe4000fffe0ff */
[----:B------:R-:W-:Y:S01]  /*3340*/  UIADD3 UR56, UPT, UPT, UR64, 0x4, URZ ;  /* 0x0000000440387890 */ /* 0x000fe2000fffe0ff */
[----:B-1----:R-:W-:Y:S01]  /*3350*/  @P0 SHF.L.U32 R0, R8, 0x1f, RZ ;  /* 0x0000001f08000819 */ /* 0x002fe200000006ff */
[----:B------:R-:W-:Y:S02]  /*3360*/  UIADD3 UR54, UPT, UPT, UR62, 0x4, URZ ;  /* 0x000000043e367890 */ /* 0x000fe4000fffe0ff */
[----:B------:R-:W-:Y:S01]  /*3370*/  UIADD3 UR52, UPT, UPT, UR64, 0x6, URZ ;  /* 0x0000000640347890 */ /* 0x000fe2000fffe0ff */
[----:B------:R2:W3:Y:S01]  /*3380*/  @P0 SYNCS.PHASECHK.TRANS64.TRYWAIT P2, [UR34], R0 ;  /* 0x00000000ff0005a7 */ /* 0x0004e20008041122 */
[----:B------:R-:W-:Y:S02]  /*3390*/  UIADD3 UR50, UPT, UPT, UR62, 0x6, URZ ;  /* 0x000000063e327890 */ /* 0x000fe4000fffe0ff */
        /* <DEDUP_REMOVED lines=9> */
[----:B------:R-:W-:Y:S01]  /*3430*/  UIADD3 UR12, UPT, UPT, UR12, -0x1, URZ ;  /* 0xffffffff0c0c7890 */ /* 0x000fe2000fffe0ff */
[----:B------:R-:W-:Y:S01]  /*3440*/  UMOV UR65, 0x40004040 ;  /* 0x4000404000417882 */ /* 0x000fe20000000000 */
[----:B------:R-:W-:Y:S01]  /*3450*/  UMOV UR63, 0x40004040 ;  /* 0x40004040003f7882 */ /* 0x000fe20000000000 */
[----:B------:R-:W-:Y:S01]  /*3460*/  UMOV UR61, 0x40004040 ;  /* 0x40004040003d7882 */ /* 0x000fe20000000000 */
[----:B------:R2:W-:Y:S01]  /*3470*/  UTCHMMA gdesc[UR62], gdesc[UR64], tmem[UR7], tmem[UR32], idesc[UR33], UP4 ;  /* 0x00ff20403e0075ea */ /* 0x0005e2000a000007 */
[----:B------:R-:W-:Y:S01]  /*3480*/  UPLOP3.LUT UP4, UPT, UPT, UPT, UPT, 0x80, 0x8 ;  /* 0x000000000008789c */ /* 0x000fe20003f8f070 */
[----:B------:R-:W-:Y:S01]  /*3490*/  UMOV UR59, 0x40004040 ;  /* 0x40004040003b7882 */ /* 0x000fe20000000000 */
[----:B------:R-:W-:Y:S01]  /*34a0*/  UMOV UR57, 0x40004040 ;  /* 0x4000404000397882 */ /* 0x000fe20000000000 */
[----:B------:R2:W-:Y:S01]  /*34b0*/  UTCHMMA gdesc[UR58], gdesc[UR60], tmem[UR7], tmem[UR30], idesc[UR31], UPT ;  /* 0x00ff1e3c3a0075ea */ /* 0x0005e2000b800007 */
        /* <DEDUP_REMOVED lines=14> */
[----:B------:R-:W-:Y:S01]  /*35a0*/  UMOV UR35, 0x40004040 ;  /* 0x4000404000237882 */ /* 0x000fe20000000000 */
[----:B------:R2:W-:Y:S01]  /*35b0*/  UTCHMMA gdesc[UR38], gdesc[UR40], tmem[UR7], tmem[UR20], idesc[UR21], UPT ;  /* 0x00ff1428260075ea */ /* 0x0005e2000b800007 */
[----:B------:R2:W-:Y:S01]  /*35c0*/  UTCHMMA gdesc[UR34], gdesc[UR36], tmem[UR7], tmem[UR18], idesc[UR19], UPT ;  /* 0x00ff1224220075ea */ /* 0x0005e2000b800007 */
[----:B------:R2:W-:Y:S01]  /*35d0*/  UTCBAR [UR11], URZ ;  /* 0x000000ff0b0073e9 */ /* 0x0005e200080000ff */
[----:B------:R-:W-:Y:S01]  /*35e0*/  UMOV UR17, UR14 ;  /* 0x0000000e00117c82 */ /* 0x000fe20008000000 */
[----:B------:R-:W-:Y:S05]  /*35f0*/  BRA.U UP0, `(.L_x_56) ;  /* 0xfffffffd00007547 */ /* 0x000fea000b83ffff */
.L_x_53:
[----:B------:R-:W-:Y:S01]  /*3600*/  UIADD3 UR15, UPT, UPT, UR15, 0x1, URZ ;  /* 0x000000010f0f7890 */ /* 0x000fe2000fffe0ff */
[C---:B------:R-:W-:Y:S01]  /*3610*/  ISETP.NE.AND P0, PT, R10.reuse, 0x2, PT ;  /* 0x000000020a00780c */ /* 0x040fe20003f05270 */
[----:B--2---:R-:W-:Y:S02]  /*3620*/  UIADD3 UR7, UPT, UPT, UR6, 0x90, URZ ;  /* 0x0000009006077890 */ /* 0x004fe4000fffe0ff */
[----:B------:R-:W-:Y:S01]  /*3630*/  UISETP.NE.AND UP0, UPT, UR15, 0x4, UPT ;  /* 0x000000040f00788c */ /* 0x000fe2000bf05270 */
[----:B-1----:R-:W-:Y:S02]  /*3640*/  SEL R0, RZ, 0x1, P0 ;  /* 0x00000001ff007807 */ /* 0x002fe40000000000 */
[----:B------:R-:W-:Y:S01]  /*3650*/  SEL R10, R10, RZ, P0 ;  /* 0x000000ff0a0a7207 */ /* 0x000fe20000000000 */
[----:B------:R-:W-:Y:S01]  /*3660*/  USEL UR6, URZ, 0x1, UP0 ;  /* 0x00000001ff067887 */ /* 0x000fe20008000000 */
[----:B------:R-:W-:Y:S01]  /*3670*/  LOP3.LUT R9, R9, R0, RZ, 0x3c, !PT ;  /* 0x0000000009097212 */ /* 0x000fe200078e3cff */
[----:B------:R-:W-:Y:S01]  /*3680*/  USEL UR15, UR15, URZ, UP0 ;  /* 0x000000ff0f0f7287 */ /* 0x000fe20008000000 */
[----:B------:R1:W-:Y:S03]  /*3690*/  UTCBAR [UR7], URZ ;  /* 0x000000ff070073e9 */ /* 0x0003e600080000ff */
[----:B------:R-:W-:Y:S01]  /*36a0*/  LOP3.LUT R11, R11, UR6, RZ, 0x3c, !PT ;  /* 0x000000060b0b7c12 */ /* 0x000fe2000f8e3cff */
[----:B------:R-:W-:Y:S07]  /*36b0*/  @P1 BRA `(.L_x_57) ;  /* 0xfffffff800381947 */ /* 0x000fee000383ffff */
[----:B------:R-:W2:Y:S01]  /*36c0*/  S2UR UR4, SR_CgaCtaId ;  /* 0x00000000000479c3 */ /* 0x000ea20000008800 */
[----:B------:R-:W-:Y:S01]  /*36d0*/  ELECT P0, URZ, PT ;  /* 0x0000000000ff782f */ /* 0x000fe20003800000 */
[----:B------:R-:W-:Y:S01]  /*36e0*/  IMAD.MOV.U32 R0, RZ, RZ, 0x1 ;  /* 0x00000001ff007424 */ /* 0x000fe200078e00ff */
[----:B------:R-:W-:Y:S01]  /*36f0*/  UIADD3 UR5, UPT, UPT, UR5, 0xb0, URZ ;  /* 0x000000b005057890 */ /* 0x000fe2000fffe0ff */
[----:B------:R-:W-:Y:S01]  /*3700*/  SHF.L.U32 R2, R11, 0x1f, RZ ;  /* 0x0000001f0b027819 */ /* 0x000fe200000006ff */
[----:B------:R-:W-:-:S03]  /*3710*/  UMOV UR6, 0x40 ;  /* 0x0000004000067882 */ /* 0x000fc60000000000 */
[----:B------:R-:W-:Y:S01]  /*3720*/  UVIRTCOUNT.DEALLOC.SMPOOL 0x80 ;  /* 0x000000800000784c */ /* 0x000fe20000000000 */
[----:B--2---:R-:W-:Y:S02]  /*3730*/  ULEA UR4, UR4, UR6, 0x18 ;  /* 0x0000000604047291 */ /* 0x004fe4000f8ec0ff */
[----:B------:R-:W-:-:S07]  /*3740*/  ULEA UR6, UR15, UR5, 0x3 ;  /* 0x000000050f067291 */ /* 0x000fce000f8e18ff */
[----:B------:R2:W-:Y:S02]  /*3750*/  @P0 STS.U8 [UR4+0x1c], R0 ;  /* 0x00001c00ff000988 */ /* 0x0005e40008000004 */
[----:B------:R-:W4:Y:S02]  /*3760*/  SYNCS.PHASECHK.TRANS64.TRYWAIT P0, [UR6], R2 ;  /* 0x00000002ff0075a7 */ /* 0x000f240008001106 */
[----:B--2-4-:R-:W-:Y:S05]  /*3770*/  @!P0 BRA `(.L_x_58) ;  /* 0x0000007c00548947 */ /* 0x014fea0003800000 */
.L_x_181:
[----:B-1----:R-:W-:-:S04]  /*3780*/  UIADD3 UR7, UPT, UPT, UR15, 0x1, URZ ;  /* 0x000000010f077890 */ /* 0x002fc8000fffe0ff */
[----:B------:R-:W-:-:S04]  /*3790*/  UISETP.NE.AND UP0, UPT, UR7, 0x4, UPT ;  /* 0x000000040700788c */ /* 0x000fc8000bf05270 */
[----:B------:R-:W-:Y:S02]  /*37a0*/  USEL UR8, URZ, 0x1, UP0 ;  /* 0x00000001ff087887 */ /* 0x000fe40008000000 */
[----:B------:R-:W-:-:S04]  /*37b0*/  USEL UR7, UR7, URZ, UP0 ;  /* 0x000000ff07077287 */ /* 0x000fc80008000000 */
[----:B------:R-:W-:Y:S01]  /*37c0*/  ULEA UR6, UR7, UR5, 0x3 ;  /* 0x0000000507067291 */ /* 0x000fe2000f8e18ff */
[----:B--2---:R-:W-:-:S04]  /*37d0*/  LOP3.LUT R2, R11, UR8, RZ, 0x3c, !PT ;  /* 0x000000080b027c12 */ /* 0x004fc8000f8e3cff */
[----:B------:R-:W-:-:S04]  /*37e0*/  SHF.L.U32 R3, R2, 0x1f, RZ ;  /* 0x0000001f02037819 */ /* 0x000fc800000006ff */
[----:B------:R-:W1:Y:S02]  /*37f0*/  SYNCS.PHASECHK.TRANS64.TRYWAIT P0, [UR6], R3 ;  /* 0x00000003ff0075a7 */ /* 0x000e640008001106 */
[----:B-1----:R-:W-:Y:S05]  /*3800*/  @!P0 BRA `(.L_x_59) ;  /* 0x0000007c00488947 */ /* 0x002fea0003800000 */
.L_x_183:
[----:B------:R-:W-:-:S04]  /*3810*/  UIADD3 UR7, UPT, UPT, UR7, 0x1, URZ ;  /* 0x0000000107077890 */ /* 0x000fc8000fffe0ff */
[----:B------:R-:W-:-:S04]  /*3820*/  UISETP.NE.AND UP0, UPT, UR7, 0x4, UPT ;  /* 0x000000040700788c */ /* 0x000fc8000bf05270 */
[----:B------:R-:W-:Y:S02]  /*3830*/  USEL UR8, URZ, 0x1, UP0 ;  /* 0x00000001ff087887 */ /* 0x000fe40008000000 */
[----:B------:R-:W-:-:S04]  /*3840*/  USEL UR7, UR7, URZ, UP0 ;  /* 0x000000ff07077287 */ /* 0x000fc80008000000 */
[----:B------:R-:W-:Y:S01]  /*3850*/  ULEA UR6, UR7, UR5, 0x3 ;  /* 0x0000000507067291 */ /* 0x000fe2000f8e18ff */
[----:B------:R-:W-:-:S04]  /*3860*/  LOP3.LUT R2, R2, UR8, RZ, 0x3c, !PT ;  /* 0x0000000802027c12 */ /* 0x000fc8000f8e3cff */
[----:B-1----:R-:W-:-:S04]  /*3870*/  SHF.L.U32 R3, R2, 0x1f, RZ ;  /* 0x0000001f02037819 */ /* 0x002fc800000006ff */
[----:B------:R-:W1:Y:S02]  /*3880*/  SYNCS.PHASECHK.TRANS64.TRYWAIT P0, [UR6], R3 ;  /* 0x00000003ff0075a7 */ /* 0x000e640008001106 */
[----:B-1----:R-:W-:Y:S05]  /*3890*/  @!P0 BRA `(.L_x_60) ;  /* 0x0000007c003c8947 */ /* 0x002fea0003800000 */
.L_x_185:
[----:B------:R-:W-:-:S04]  /*38a0*/  UIADD3 UR7, UPT, UPT, UR7, 0x1, URZ ;  /* 0x0000000107077890 */ /* 0x000fc8000fffe0ff */
[----:B------:R-:W-:-:S04]  /*38b0*/  UISETP.NE.AND UP0, UPT, UR7, 0x4, UPT ;  /* 0x000000040700788c */ /* 0x000fc8000bf05270 */
[----:B------:R-:W-:Y:S02]  /*38c0*/  USEL UR6, URZ, 0x1, UP0 ;  /* 0x00000001ff067887 */ /* 0x000fe40008000000 */
[----:B------:R-:W-:-:S04]  /*38d0*/  USEL UR7, UR7, URZ, UP0 ;  /* 0x000000ff07077287 */ /* 0x000fc80008000000 */
[----:B------:R-:W-:Y:S01]  /*38e0*/  ULEA UR7, UR7, UR5, 0x3 ;  /* 0x0000000507077291 */ /* 0x000fe2000f8e18ff */
[----:B------:R-:W-:-:S04]  /*38f0*/  LOP3.LUT R2, R2, UR6, RZ, 0x3c, !PT ;  /* 0x0000000602027c12 */ /* 0x000fc8000f8e3cff */
[----:B------:R-:W-:-:S04]  /*3900*/  SHF.L.U32 R2, R2, 0x1f, RZ ;  /* 0x0000001f02027819 */ /* 0x000fc800000006ff */
[----:B------:R-:W2:Y:S02]  /*3910*/  SYNCS.PHASECHK.TRANS64.TRYWAIT P0, [UR7], R2 ;  /* 0x00000002ff0075a7 */ /* 0x000ea40008001107 */
[----:B--2---:R-:W-:Y:S05]  /*3920*/  @!P0 BRA `(.L_x_61) ;  /* 0x0000007c00308947 */ /* 0x004fea0003800000 */
.L_x_187:
[----:B------:R-:W-:Y:S01]  /*3930*/  NOP ;  /* 0x0000000000007918 */ /* 0x000fe20000000000 */
[----:B-1----:R-:W1:Y:S01]  /*3940*/  LDS R0, [UR4+0x14] ;  /* 0x00001404ff007984 */ /* 0x002e620008000800 */
[----:B------:R-:W-:Y:S01]  /*3950*/  ULOP3.LUT UR6, UR16, 0xffff, URZ, 0xc0, !UPT ;  /* 0x0000ffff10067892 */ /* 0x000fe2000f8ec0ff */
[----:B------:R-:W-:Y:S01]  /*3960*/  UMOV UR8, 0xffff ;  /* 0x0000ffff00087882 */ /* 0x000fe20000000000 */
[----:B------:R-:W-:Y:S02]  /*3970*/  UMOV UR5, 0x1 ;  /* 0x0000000100057882 */ /* 0x000fe40000000000 */
[----:B------:R-:W-:-:S04]  /*3980*/  USHF.R.U32.HI UR6, URZ, 0x5, UR6 ;  /* 0x00000005ff067899 */ /* 0x000fc80008011606 */
[----:B------:R-:W-:Y:S02]  /*3990*/  USHF.L.U32 UR8, UR8, UR6, URZ ;  /* 0x0000000608087299 */ /* 0x000fe400080006ff */
[----:B------:R-:W-:-:S04]  /*39a0*/  USHF.L.U32 UR5, UR5, UR6, URZ ;  /* 0x0000000605057299 */ /* 0x000fc800080006ff */
[----:B-1----:R-:W-:-:S04]  /*39b0*/  LOP3.LUT R0, R0, UR8, RZ, 0xc0, !PT ;  /* 0x0000000800007c12 */ /* 0x002fc8000f8ec0ff */
[----:B------:R-:W-:-:S13]  /*39c0*/  ISETP.NE.AND P0, PT, R0, UR8, PT ;  /* 0x0000000800007c0c */ /* 0x000fda000bf05270 */
[----:B------:R-:W-:Y:S05]  /*39d0*/  @P0 BRA `(.L_x_62) ;  /* 0x0000000000580947 */ /* 0x000fea0003800000 */
[----:B------:R-:W1:Y:S02]  /*39e0*/  LDS R0, [UR4+0x18] ;  /* 0x00001804ff007984 */ /* 0x000e640008000800 */
[----:B-1----:R-:W-:-:S04]  /*39f0*/  LOP3.LUT R0, R0, UR5, RZ, 0xc0, !PT ;  /* 0x0000000500007c12 */ /* 0x002fc8000f8ec0ff */
[----:B------:R-:W-:-:S13]  /*3a00*/  ISETP.NE.AND P0, PT, R0, UR5, PT ;  /* 0x0000000500007c0c */ /* 0x000fda000bf05270 */
[----:B------:R-:W-:Y:S05]  /*3a10*/  @P0 BRA `(.L_x_63) ;  /* 0x00000000003c0947 */ /* 0x000fea0003800000 */
[----:B------:R-:W1:Y:S01]  /*3a20*/  S2R R2, SR_LANEID ;  /* 0x0000000000027919 */ /* 0x000e620000000000 */
[----:B------:R-:W-:Y:S01]  /*3a30*/  ULOP3.LUT UR8, URZ, UR8, URZ, 0x33, !UPT ;  /* 0x00000008ff087292 */ /* 0x000fe2000f8e33ff */
[----:B------:R-:W-:Y:S02]  /*3a40*/  VOTEU.ANY UR7, UPT, PT ;  /* 0x0000000000077886 */ /* 0x000fe400038e0100 */
[----:B------:R-:W-:-:S03]  /*3a50*/  UFLO.U32 UR7, UR7 ;  /* 0x00000007000772bd */ /* 0x000fc600080e0000 */
[----:B------:R-:W-:-:S04]  /*3a60*/  IMAD.U32 R0, RZ, RZ, UR8 ;  /* 0x00000008ff007e24 */ /* 0x000fc8000f8e00ff */
[----:B------:R2:W4:Y:S02]  /*3a70*/  REDUX UR6, R0 ;  /* 0x00000000000673c4 */ /* 0x0005240000000000 */
[----:B------:R1:W-:Y:S02]  /*3a80*/  UTCATOMSWS.AND URZ, UR8 ;  /* 0x0000000800ff79e3 */ /* 0x0003e40008000000 */
[----:B-1----:R-:W-:Y:S02]  /*3a90*/  ISETP.EQ.U32.AND P0, PT, R2, UR7, PT ;  /* 0x0000000702007c0c */ /* 0x002fe4000bf02070 */
[----:B--2---:R-:W-:Y:S02]  /*3aa0*/  LOP3.LUT R0, RZ, UR5, RZ, 0x33, !PT ;  /* 0x00000005ff007c12 */ /* 0x004fe4000f8e33ff */
[----:B----4-:R-:W-:Y:S02]  /*3ab0*/  MOV R2, UR6 ;  /* 0x0000000600027c02 */ /* 0x010fe40008000f00 */
[----:B------:R-:W1:Y:S07]  /*3ac0*/  REDUX UR5, R0 ;  /* 0x00000000000573c4 */ /* 0x000e6e0000000000 */
[----:B------:R2:W-:Y:S01]  /*3ad0*/  @P0 ATOMS.AND RZ, [UR4+0x14], R2 ;  /* 0x00001402ffff098c */ /* 0x0005e2000a800004 */
[----:B-1----:R-:W-:-:S05]  /*3ae0*/  IMAD.U32 R0, RZ, RZ, UR5 ;  /* 0x00000005ff007e24 */ /* 0x002fca000f8e00ff */
[----:B------:R2:W-:Y:S01]  /*3af0*/  @P0 ATOMS.AND RZ, [UR4+0x18], R0 ;  /* 0x00001800ffff098c */ /* 0x0005e2000a800004 */
[----:B------:R-:W-:Y:S05]  /*3b00*/  BRA `(.L_x_64) ;  /* 0x0000000000147947 */ /* 0x000fea0003800000 */
.L_x_63:
[----:B------:R-:W-:Y:S02]  /*3b10*/  MOV R2, 0x3b30 ;  /* 0x00003b3000027802 */ /* 0x000fe40000000f00 */
[----:B---3-5:R-:W-:Y:S05]  /*3b20*/  CALL.REL.NOINC `($__internal_0_$__cuda_sm10x_tcgen05_guardrail_trap_col_being_dealloced_not_returned_by_alloc) ;  /* 0x0000008000c87944 */ /* 0x028fea0003c00000 */
[----:B------:R-:W-:Y:S05]  /*3b30*/  BRA `(.L_x_64) ;  /* 0x0000000000087947 */ /* 0x000fea0003800000 */
.L_x_62:
[----:B------:R-:W-:Y:S02]  /*3b40*/  MOV R2, 0x3b60 ;  /* 0x00003b6000027802 */ /* 0x000fe40000000f00 */
[----:B---3-5:R-:W-:Y:S05]  /*3b50*/  CALL.REL.NOINC `($__internal_2_$__cuda_sm10x_tcgen05_guardrail_trap_unallocated_columns_being_dealloced) ;  /* 0x0000008000d47944 */ /* 0x028fea0003c00000 */
.L_x_64:
[----:B------:R-:W-:Y:S01]  /*3b60*/  NOP ;  /* 0x0000000000007918 */ /* 0x000fe20000000000 */
[----:B------:R-:W-:Y:S05]  /*3b70*/  EXIT ;  /* 0x000000000000794d */ /* 0x000fea0003800000 */
.L_x_46:
[----:B------:R-:W-:-:S09]  /*3b80*/  UISETP.NE.OR UP2, UPT, UR8, 0x3, !UP2 ;  /* 0x000000030800788c */ /* 0x000fd2000d745670 */
[----:B------:R-:W-:Y:S05]  /*3b90*/  BRA.U UP2, `(.L_x_65) ;  /* 0x0000001502707547 */ /* 0x000fea000b800000 */
[----:B------:R-:W1:Y:S01]  /*3ba0*/  LDC R0, c[0x0][0xb30] ;  /* 0x0002cc00ff007b82 */ /* 0x000e620000000800 */
[----:B------:R-:W2:Y:S01]  /*3bb0*/  LDCU.64 UR8, c[0x0][0x888] ;  /* 0x00011100ff0877ac */ /* 0x000ea20008000a00 */
[----:B------:R-:W-:Y:S01]  /*3bc0*/  CS2R R28, SRZ ;  /* 0x00000000001c7805 */ /* 0x000fe2000001ff00 */
[----:B------:R-:W-:Y:S01]  /*3bd0*/  IMAD.MOV.U32 R25, RZ, RZ, 0x2000 ;  /* 0x00002000ff197424 */ /* 0x000fe200078e00ff */
[----:B------:R-:W4:Y:S04]  /*3be0*/  LDCU.64 UR4, c[0x0][0x890] ;  /* 0x00011200ff0477ac */ /* 0x000f280008000a00 */
[----:B------:R-:W3:Y:S01]  /*3bf0*/  LDC R24, c[0x0][0x370] ;  /* 0x0000dc00ff187b82 */ /* 0x000ee20000000800 */
[----:B------:R-:W-:Y:S01]  /*3c00*/  UMOV UR7, 0x400 ;  /* 0x0000040000077882 */ /* 0x000fe20000000000 */
[----:B------:R-:W-:-:S02]  /*3c10*/  UPLOP3.LUT UP1, UPT, UPT, UPT, UPT, 0x40, 0x4 ;  /* 0x000000000004789c */ /* 0x000fc40003f2e870 */
[----:B------:R-:W-:-:S04]  /*3c20*/  ULEA UR7, UR37, UR7, 0x18 ;  /* 0x0000000725077291 */ /* 0x000fc8000f8ec0ff */
[----:B------:R-:W3:Y:S01]  /*3c30*/  LDC R3, c[0x0][0xb0c] ;  /* 0x0002c300ff037b82 */ /* 0x000ee20000000800 */
[----:B------:R-:W-:Y:S02]  /*3c40*/  UIADD3 UR41, UPT, UPT, UR7, 0x20, URZ ;  /* 0x0000002007297890 */ /* 0x000fe4000fffe0ff */
[----:B--2---:R-:W-:Y:S02]  /*3c50*/  UISETP.NE.U32.AND UP2, UPT, UR8, URZ, UPT ;  /* 0x000000ff0800728c */ /* 0x004fe4000bf45070 */
[----:B------:R-:W-:Y:S02]  /*3c60*/  UIADD3 UR33, UPT, UPT, UR7, 0x28, URZ ;  /* 0x0000002807217890 */ /* 0x000fe4000fffe0ff */
[----:B----4-:R-:W-:Y:S01]  /*3c70*/  UISETP.NE.U32.AND UP3, UPT, UR4, URZ, UPT ;  /* 0x000000ff0400728c */ /* 0x010fe2000bf65070 */
[----:B------:R-:W2:Y:S01]  /*3c80*/  LDC R18, c[0x0][0xb20] ;  /* 0x0002c800ff127b82 */ /* 0x000ea20000000800 */
[----:B-1----:R-:W-:Y:S01]  /*3c90*/  ISETP.NE.AND P1, PT, R0, 0x1, PT ;  /* 0x000000010000780c */ /* 0x002fe20003f25270 */
[----:B------:R-:W-:-:S02]  /*3ca0*/  UISETP.NE.AND.EX UP2, UPT, UR9, URZ, UPT, UP2 ;  /* 0x000000ff0900728c */ /* 0x000fc4000bf45320 */
[----:B------:R-:W-:Y:S02]  /*3cb0*/  UIADD3 UR25, UPT, UPT, UR7, 0x30, URZ ;  /* 0x0000003007197890 */ /* 0x000fe4000fffe0ff */
[----:B------:R-:W-:Y:S02]  /*3cc0*/  UIADD3 UR17, UPT, UPT, UR7, 0x38, URZ ;  /* 0x0000003807117890 */ /* 0x000fe4000fffe0ff */
[----:B------:R-:W1:Y:S01]  /*3cd0*/  LDC.64 R30, c[0x0][0x348] ;  /* 0x0000d200ff1e7b82 */ /* 0x000e620000000a00 */
[----:B------:R-:W-:-:S07]  /*3ce0*/  UISETP.NE.AND.EX UP3, UPT, UR5, URZ, UPT, UP3 ;  /* 0x000000ff0500728c */ /* 0x000fce000bf65330 */
[----:B------:R-:W4:Y:S08]  /*3cf0*/  LDC.64 R16, c[0x0][0xb10] ;  /* 0x0002c400ff107b82 */ /* 0x000f300000000a00 */
[----:B------:R-:W1:Y:S08]  /*3d00*/  LDC.64 R6, c[0x0][0xb18] ;  /* 0x0002c600ff067b82 */ /* 0x000e700000000a00 */
[----:B------:R-:W1:Y:S08]  /*3d10*/  LDC.64 R4, c[0x0][0xb28] ;  /* 0x0002ca00ff047b82 */ /* 0x000e700000000a00 */
[----:B--23--:R-:W1:Y:S02]  /*3d20*/  LDC R19, c[0x0][0x374] ;  /* 0x0000dd00ff137b82 */ /* 0x00ce640000000800 */
.L_x_80:
[C---:B------:R-:W-:Y:S02]  /*3d30*/  LEA R0, R29.reuse, UR7, 0x3 ;  /* 0x000000071d007c11 */ /* 0x040fe4000f8e18ff */
[----:B------:R-:W-:Y:S02]  /*3d40*/  SHF.L.U32 R2, R28, 0x1f, RZ ;  /* 0x0000001f1c027819 */ /* 0x000fe400000006ff */
[----:B------:R-:W-:Y:S02]  /*3d50*/  LEA R20, R29, UR7, 0x4 ;  /* 0x000000071d147c11 */ /* 0x000fe4000f8e20ff */
[----:B--2---:R-:W2:Y:S02]  /*3d60*/  SYNCS.PHASECHK.TRANS64.TRYWAIT P0, [R0+URZ+0x70], R2 ;  /* 0x00007002000075a7 */ /* 0x004ea400080011ff */
[----:B--2---:R-:W-:Y:S05]  /*3d70*/  @!P0 BRA `(.L_x_66) ;  /* 0x0000007800348947 */ /* 0x004fea0003800000 */
.L_x_188:
[----:B------:R-:W-:Y:S01]  /*3d80*/  ISETP.GE.AND P0, PT, R26, 0x1, PT ;  /* 0x000000011a00780c */ /* 0x000fe20003f06270 */
[----:B------:R-:W3:Y:S01]  /*3d90*/  LDS.128 R20, [R20+0x100] ;  /* 0x0001000014147984 */ /* 0x000ee20000000c00 */
[----:B--2---:R-:W-:Y:S01]  /*3da0*/  VIADD R0, R0, 0x80 ;  /* 0x0000008000007836 */ /* 0x004fe20000000000 */
[----:B------:R-:W-:Y:S01]  /*3db0*/  @!PT LDS RZ, [RZ] ;  /* 0x00000000fffff984 */ /* 0x000fe20000000800 */
[----:B------:R-:W-:Y:S01]  /*3dc0*/  @!PT LDS RZ, [RZ] ;  /* 0x00000000fffff984 */ /* 0x000fe20000000800 */
[----:B------:R-:W-:Y:S01]  /*3dd0*/  @!PT LDS RZ, [RZ] ;  /* 0x00000000fffff984 */ /* 0x000fe20000000800 */
[----:B------:R-:W-:Y:S01]  /*3de0*/  @!PT LDS RZ, [RZ] ;  /* 0x00000000fffff984 */ /* 0x000fe20000000800 */
[----:B------:R2:W-:Y:S06]  /*3df0*/  MEMBAR.ALL.CTA ;  /* 0x0000000000007992 */ /* 0x0005ec0000008000 */
[----:B--2---:R-:W2:Y:S01]  /*3e00*/  FENCE.VIEW.ASYNC.S ;  /* 0x00000000000073c6 */ /* 0x004ea20000000000 */
[----:B------:R-:W-:Y:S04]  /*3e10*/  PRMT R0, RZ, 0x654, R0 ;  /* 0x00000654ff007816 */ /* 0x000fe80000000000 */
[----:B--2---:R2:W-:Y:S01]  /*3e20*/  SYNCS.ARRIVE.TRANS64.RED.A1T0 RZ, [R0+URZ], RZ ;  /* 0x000000ff00ff79a7 */ /* 0x0045e200081004ff */
[----:B---3--:R-:W-:Y:S11]  /*3e30*/  LOP3.LUT P3, RZ, R22, 0x1, RZ, 0xc0, !PT ;  /* 0x0000000116ff7812 */ /* 0x008ff6000786c0ff */
[----:B------:R-:W-:Y:S02]  /*3e40*/  @!UPT UIADD3 URZ, UPT, UPT, URZ, URZ, URZ ;  /* 0x000000fffffff290 */ /* 0x000fe4000fffe0ff */
[----:B------:R-:W-:Y:S02]  /*3e50*/  @P3 MOV R11, R20 ;  /* 0x00000014000b3202 */ /* 0x000fe40000000f00 */
[----:B------:R-:W-:Y:S01]  /*3e60*/  @P3 LOP3.LUT R10, R21, 0xffff, RZ, 0xc0, !PT ;  /* 0x0000ffff150a3812 */ /* 0x000fe200078ec0ff */
[----:B--2---:R-:W-:Y:S06]  /*3e70*/  @!P0 BRA `(.L_x_67) ;  /* 0x0000000000a48947 */ /* 0x004fec0003800000 */
[-C--:B-1----:R-:W-:Y:S01]  /*3e80*/  IMAD.HI.U32 R0, R19, R7.reuse, RZ ;  /* 0x0000000713007227 */ /* 0x082fe200078e00ff */
[----:B------:R-:W-:Y:S02]  /*3e90*/  ISETP.NE.AND P0, PT, R6, 0x1, PT ;  /* 0x000000010600780c */ /* 0x000fe40003f05270 */
[----:B------:R-:W-:Y:S01]  /*3ea0*/  ISETP.NE.AND P2, PT, R26, 0x1, PT ;  /* 0x000000011a00780c */ /* 0x000fe20003f45270 */
[----:B----4-:R-:W-:Y:S01]  /*3eb0*/  IMAD.HI.U32 R9, R24, R16, RZ ;  /* 0x0000001018097227 */ /* 0x010fe200078e00ff */
[----:B------:R-:W-:Y:S02]  /*3ec0*/  SHF.R.U32.HI R0, RZ, R18, R0 ;  /* 0x00000012ff007219 */ /* 0x000fe40000011600 */
[----:B------:R-:W-:Y:S01]  /*3ed0*/  ISETP.NE.AND P4, PT, R3, 0x1, PT ;  /* 0x000000010300780c */ /* 0x000fe20003f85270 */
[----:B------:R-:W-:Y:S01]  /*3ee0*/  IMAD.HI.U32 R13, R10, R7, RZ ;  /* 0x000000070a0d7227 */ /* 0x000fe200078e00ff */
[----:B------:R-:W-:Y:S02]  /*3ef0*/  SHF.R.U32.HI R9, RZ, R17, R9 ;  /* 0x00000011ff097219 */ /* 0x000fe40000011609 */
[----:B------:R-:W-:Y:S01]  /*3f00*/  SEL R0, R19, R0, !P0 ;  /* 0x0000000013007207 */ /* 0x000fe20004000000 */
[----:B------:R-:W-:Y:S01]  /*3f10*/  IMAD.HI.U32 R12, R11, R16, RZ ;  /* 0x000000100b0c7227 */ /* 0x000fe200078e00ff */
[----:B------:R-:W-:Y:S03]  /*3f20*/  SEL R9, R24, R9, !P4 ;  /* 0x0000000918097207 */ /* 0x000fe60006000000 */
[-C--:B------:R-:W-:Y:S01]  /*3f30*/  IMAD.HI.U32 R8, R0, R4.reuse, RZ ;  /* 0x0000000400087227 */ /* 0x080fe200078e00ff */
[----:B------:R-:W-:Y:S03]  /*3f40*/  SHF.R.U32.HI R12, RZ, R17, R12 ;  /* 0x00000011ff0c7219 */ /* 0x000fe6000001160c */
[----:B------:R-:W-:Y:S01]  /*3f50*/  IMAD.HI.U32 R2, R9, R4, RZ ;  /* 0x0000000409027227 */ /* 0x000fe200078e00ff */
[-C--:B------:R-:W-:Y:S02]  /*3f60*/  @P2 SHF.R.U32.HI R0, RZ, R5.reuse, R8 ;  /* 0x00000005ff002219 */ /* 0x080fe40000011608 */
[----:B------:R-:W-:Y:S02]  /*3f70*/  SHF.R.U32.HI R8, RZ, R18, R13 ;  /* 0x00000012ff087219 */ /* 0x000fe4000001160d */
[----:B------:R-:W-:Y:S01]  /*3f80*/  @P2 SHF.R.U32.HI R9, RZ, R5, R2 ;  /* 0x00000005ff092219 */ /* 0x000fe20000011602 */
[----:B------:R-:W-:Y:S01]  /*3f90*/  IMAD R0, R26, R0, RZ ;  /* 0x000000001a007224 */ /* 0x000fe200078e02ff */
[----:B------:R-:W-:Y:S02]  /*3fa0*/  SEL R8, R10, R8, !P0 ;  /* 0x000000080a087207 */ /* 0x000fe40004000000 */
[----:B------:R-:W-:Y:S01]  /*3fb0*/  SEL R2, R11, R12, !P4 ;  /* 0x0000000c0b027207 */ /* 0x000fe20006000000 */
[----:B------:R-:W-:Y:S01]  /*3fc0*/  IMAD R12, R26, R9, RZ ;  /* 0x000000091a0c7224 */ /* 0x000fe200078e02ff */
[C---:B------:R-:W-:Y:S01]  /*3fd0*/  ISETP.GE.AND P0, PT, R8.reuse, R0, PT ;  /* 0x000000000800720c */ /* 0x040fe20003f06270 */
[----:B------:R-:W-:Y:S03]  /*3fe0*/  IMAD.HI.U32 R0, R8, R4, RZ ;  /* 0x0000000408007227 */ /* 0x000fe600078e00ff */
[----:B------:R-:W-:Y:S02]  /*3ff0*/  ISETP.GE.OR P0, PT, R2, R12, P0 ;  /* 0x0000000c0200720c */ /* 0x000fe40000706670 */
[-C--:B------:R-:W-:Y:S04]  /*4000*/  SHF.R.U32.HI R0, RZ, R5.reuse, R0 ;  /* 0x00000005ff007219 */ /* 0x080fe80000011600 */
[----:B------:R-:W-:Y:S05]  /*4010*/  SEL R13, R8, R0, !P2 ;  /* 0x00000000080d7207 */ /* 0x000fea0005000000 */
[----:B------:R-:W-:Y:S02]  /*4020*/  IMAD.MOV R12, RZ, RZ, -R13 ;  /* 0x000000ffff0c7224 */ /* 0x000fe400078e0a0d */
[----:B------:R-:W-:Y:S04]  /*4030*/  @!P0 IMAD.HI.U32 R0, R2, R4, RZ ;  /* 0x0000000402008227 */ /* 0x000fe800078e00ff */
[----:B------:R-:W-:Y:S01]  /*4040*/  IMAD R12, R26, R12, R8 ;  /* 0x0000000c1a0c7224 */ /* 0x000fe200078e0208 */
[----:B------:R-:W-:Y:S04]  /*4050*/  @!P0 SHF.R.U32.HI R0, RZ, R5, R0 ;  /* 0x00000005ff008219 */ /* 0x000fe80000011600 */
[----:B------:R-:W-:Y:S04]  /*4060*/  @!P0 SEL R0, R2, R0, !P2 ;  /* 0x0000000002008207 */ /* 0x000fe80005000000 */
[----:B------:R-:W-:Y:S01]  /*4070*/  @!P0 IADD3 R13, PT, PT, R13, -R0, RZ ;  /* 0x800000000d0d8210 */ /* 0x000fe20007ffe0ff */
[----:B------:R-:W-:Y:S01]  /*4080*/  @!P0 IMAD R0, R9, R12, R0 ;  /* 0x0000000c09008224 */ /* 0x000fe200078e0200 */
[----:B------:R-:W-:Y:S01]  /*4090*/  IADD3 R9, PT, PT, -R8, RZ, RZ ;  /* 0x000000ff08097210 */ /* 0x000fe20007ffe1ff */
[--C-:B------:R-:W-:Y:S02]  /*40a0*/  IMAD.MOV R12, RZ, RZ, -R2.reuse ;  /* 0x000000ffff0c7224 */ /* 0x100fe400078e0a02 */
[----:B------:R-:W-:Y:S02]  /*40b0*/  @!P0 IMAD R8, R13, R26, R2 ;  /* 0x0000001a0d088224 */ /* 0x000fe400078e0202 */
[----:B------:R-:W-:Y:S02]  /*40c0*/  @!P0 IMAD.MOV.U32 R2, RZ, RZ, R0 ;  /* 0x000000ffff028224 */ /* 0x000fe400078e0000 */
[----:B------:R-:W-:Y:S02]  /*40d0*/  IMAD R11, R3, R12, R11 ;  /* 0x0000000c030b7224 */ /* 0x000fe400078e020b */
[----:B------:R-:W-:Y:S02]  /*40e0*/  IMAD R10, R6, R9, R10 ;  /* 0x00000009060a7224 */ /* 0x000fe400078e020a */
[----:B------:R-:W-:Y:S02]  /*40f0*/  IMAD R11, R2, R3, R11 ;  /* 0x00000003020b7224 */ /* 0x000fe400078e020b */
[----:B------:R-:W-:Y:S02]  /*4100*/  IMAD R10, R8, R6, R10 ;  /* 0x00000006080a7224 */ /* 0x000fe400078e020a */
.L_x_67:
[----:B------:R-:W-:Y:S05]  /*4110*/  BRA.U UP1, `(.L_x_68) ;  /* 0x0000000101107547 */ /* 0x000fea000b800000 */
[----:B------:R-:W-:Y:S04]  /*4120*/  MOV R2, UR6 ;  /* 0x0000000600027c02 */ /* 0x000fe80008000f00 */
[----:B------:R-:W-:Y:S04]  /*4130*/  SHF.L.U32 R2, R2, 0x1f, RZ ;  /* 0x0000001f02027819 */ /* 0x000fe800000006ff */
[----:B------:R-:W2:Y:S02]  /*4140*/  SYNCS.PHASECHK.TRANS64.TRYWAIT P0, [UR7+0x68], R2 ;  /* 0x00006802ff0075a7 */ /* 0x000ea40008001107 */
[----:B--2---:R-:W-:Y:S05]  /*4150*/  @!P0 BRA `(.L_x_69) ;  /* 0x0000007400508947 */ /* 0x004fea0003800000 */
.L_x_68:
[----:B------:R-:W-:Y:S01]  /*4160*/  R2UR UR43, R15 ;  /* 0x000000000f2b72ca */ /* 0x000fe200000e0000 */
[----:B------:R-:W-:Y:S01]  /*4170*/  IMAD.MOV.U32 R32, RZ, RZ, 0x1 ;  /* 0x00000001ff207424 */ /* 0x000fe200078e00ff */
[----:B------:R-:W-:Y:S02]  /*4180*/  R2UR UR42, R14 ;  /* 0x000000000e2a72ca */ /* 0x000fe400000e0000 */
[----:B------:R-:W-:Y:S02]  /*4190*/  ISETP.NE.U32.AND P2, PT, RZ, UR4, PT ;  /* 0x00000004ff007c0c */ /* 0x000fe4000bf45070 */
[----:B------:R-:W-:Y:S02]  /*41a0*/  SHF.L.U32 R32, R32, 0x1f, RZ ;  /* 0x0000001f20207819 */ /* 0x000fe400000006ff */
[----:B------:R-:W-:Y:S05]  /*41b0*/  ISETP.NE.AND.EX P2, PT, RZ, UR5, PT, P2 ;  /* 0x00000005ff007c0c */ /* 0x000fea000bf45320 */
[----:B------:R-:W-:Y:S02]  /*41c0*/  USHF.L.U32 UR43, UR43, 0x6, URZ ;  /* 0x000000062b2b7899 */ /* 0x000fe400080006ff */
[----:B------:R-:W-:Y:S01]  /*41d0*/  USHF.L.U32 UR42, UR42, 0x8, URZ ;  /* 0x000000082a2a7899 */ /* 0x000fe200080006ff */
[----:B------:R-:W-:Y:S11]  /*41e0*/  BRA.U !UP3, `(.L_x_70) ;  /* 0x000000010b347547 */ /* 0x000ff6000b800000 */
[----:B------:R-:W-:Y:S01]  /*41f0*/  UPLOP3.LUT UP0, UPT, UPT, UPT, UP2, 0x80, 0x8 ;  /* 0x000000000008789c */ /* 0x000fe20003f0f020 */
[----:B--2---:R-:W-:Y:S02]  /*4200*/  HFMA2 R0, -RZ, RZ, 0, 5.9604644775390625e-08 ;  /* 0x00000001ff007431 */ /* 0x004fe400000001ff */
[----:B------:R-:W-:Y:S03]  /*4210*/  IMAD.MOV.U32 R64, RZ, RZ, 0x1 ;  /* 0x00000001ff407424 */ /* 0x000fe600078e00ff */
[----:B------:R-:W-:Y:S05]  /*4220*/  PLOP3.LUT P0, PT, PT, PT, UP0, 0x80, 0x8 ;  /* 0x000000000008781c */ /* 0x000fea0003f0f008 */
[----:B------:R-:W2:Y:S01]  /*4230*/  @UP0 LDCU.64 UR10, c[0x0][0x888] ;  /* 0x00011100ff0a07ac */ /* 0x000ea20008000a00 */
[----:B------:R-:W-:Y:S07]  /*4240*/  @UP0 UIMAD UR8, UR36, UR4, URZ ;  /* 0x00000004240802a4 */ /* 0x000fee000f8e02ff */
[----:B------:R-:W-:Y:S01]  /*4250*/  @!P0 PRMT R64, R0, 0x7610, R64 ;  /* 0x0000761000408816 */ /* 0x000fe20000000040 */
[----:B--2---:R-:W-:Y:S03]  /*4260*/  @UP0 UIMAD.WIDE UR10, UR8, 0x4, UR10 ;  /* 0x00000004080a08a5 */ /* 0x004fe6000f8e020a */
[----:B------:R-:W2:Y:S03]  /*4270*/  @!UP0 LDCU UR8, c[0x0][0x880] ;  /* 0x00011000ff0887ac */ /* 0x000ea60008000800 */
[----:B------:R-:W-:Y:S01]  /*4280*/  IMAD.U32 R8, RZ, RZ, UR10 ;  /* 0x0000000aff087e24 */ /* 0x000fe2000f8e00ff */
[----:B------:R-:W-:Y:S05]  /*4290*/  MOV R9, UR11 ;  /* 0x0000000b00097c02 */ /* 0x000fea0008000f00 */
[----:B-----5:R3:W5:Y:S02]  /*42a0*/  @P0 LDG.E R35, desc[UR46][R8.64] ;  /* 0x0000002e08230981 */ /* 0x020764000c1e1900 */
[----:B--23--:R-:W-:Y:S07]  /*42b0*/  @!P0 IMAD.U32 R35, RZ, RZ, UR8 ;  /* 0x00000008ff238e24 */ /* 0x00cfee000f8e00ff */
.L_x_70:
[----:B-----5:R-:W-:Y:S01]  /*42c0*/  @!P2 FSETP.EQ.AND P0, PT, R35, RZ, PT ;  /* 0x000000ff2300a20b */ /* 0x020fe20003f02000 */
[----:B------:R-:W-:Y:S01]  /*42d0*/  @!UPT UIADD3 URZ, UPT, UPT, URZ, URZ, URZ ;  /* 0x000000fffffff290 */ /* 0x000fe2000fffe0ff */
[----:B------:R-:W-:Y:S11]  /*42e0*/  @!P2 BRA `(.L_x_71) ;  /* 0x000000000014a947 */ /* 0x000ff60003800000 */
[----:B------:R-:W-:Y:S02]  /*42f0*/  LOP3.LUT P2, RZ, R64, 0xff, RZ, 0xc0, !PT ;  /* 0x000000ff40ff7812 */ /* 0x000fe4000784c0ff */
[----:B------:R-:W-:Y:S04]  /*4300*/  PLOP3.LUT P0, PT, PT, PT, UP0, 0x80, 0x8 ;  /* 0x000000000008781c */ /* 0x000fe80003f0f008 */
[----:B------:R-:W-:Y:S07]  /*4310*/  PLOP3.LUT P0, PT, P0, PT, PT, 0x8, 0x80 ;  /* 0x000000000080781c */ /* 0x000fee000070e170 */
[----:B------:R-:W-:Y:S11]  /*4320*/  @P2 FSETP.EQ.AND P0, PT, R35, RZ, PT ;  /* 0x000000ff2300220b */ /* 0x000ff60003f02000 */
[----:B------:R-:W-:Y:S02]  /*4330*/  @!UPT UIADD3 URZ, UPT, UPT, URZ, URZ, URZ ;  /* 0x000000fffffff290 */ /* 0x000fe4000fffe0ff */
.L_x_71:
[----:B------:R-:W3:Y:S01]  /*4340*/  SYNCS.PHASECHK.TRANS64.TRYWAIT P2, [UR7+0x40], R32 ;  /* 0x00004020ff0075a7 */ /* 0x000ee20008041107 */
[----:B------:R-:W-:Y:S04]  /*4350*/  ELECT P4, URZ, PT ;  /* 0x0000000000ff782f */ /* 0x000fe80003880000 */
[----:B------:R-:W-:Y:S11]  /*4360*/  PLOP3.LUT P4, PT, P0, P4, PT, 0xf2, 0x2f ;  /* 0x00000000002f781c */ /* 0x000ff60000789e72 */
[----:B------:R-:W-:Y:S02]  /*4370*/  @!UPT UIADD3 URZ, UPT, UPT, URZ, URZ, URZ ;  /* 0x000000fffffff290 */ /* 0x000fe4000fffe0ff */
[----:B-1----:R-:W-:Y:S05]  /*4380*/  @!P4 IADD3 R8, P0, PT, R30, 0x580, RZ ;  /* 0x000005801e08c810 */ /* 0x002fea0007f1e0ff */
[----:B--2---:R-:W-:Y:S01]  /*4390*/  @!P4 IMAD.X R2, RZ, RZ, R31, P0 ;  /* 0x000000ffff02c224 */ /* 0x004fe200000e061f */
[----:B---3--:R-:W-:Y:S07]  /*43a0*/  @!P2 BRA `(.L_x_72) ;  /* 0x0000007000d4a947 */ /* 0x008fee0003800000 */
.L_x_191:
[----:B------:R-:W-:Y:S01]  /*43b0*/  @!P4 R2UR UR9, R8 ;  /* 0x000000000809c2ca */ /* 0x000fe200000e0000 */
[----:B------:R-:W-:Y:S01]  /*43c0*/  VOTEU.ALL UP1, P4 ;  /* 0x0000000000ff7886 */ /* 0x000fe20002020000 */
[----:B------:R-:W-:Y:S01]  /*43d0*/  @!P4 R2UR UR8, R2 ;  /* 0x000000000208c2ca */ /* 0x000fe200000e0000 */
[----:B-1----:R-:W-:Y:S01]  /*43e0*/  @!P4 IMAD.MOV.U32 R0, RZ, RZ, 0x2000 ;  /* 0x00002000ff00c424 */ /* 0x002fe200078e00ff */
[----:B------:R-:W-:Y:S01]  /*43f0*/  UMOV UR44, UR36 ;  /* 0x00000024002c7c82 */ /* 0x000fe20008000000 */
[----:B------:R-:W-:Y:S02]  /*4400*/  UPRMT UR21, UR37, 0x654, UR41 ;  /* 0x0000065425157896 */ /* 0x000fe40008000029 */
[----:B------:R-:W-:Y:S01]  /*4410*/  @!UP1 UIADD3 UR40, UPT, UPT, UR7, 0x400, URZ ;  /* 0x0000040007289890 */ /* 0x000fe2000fffe0ff */
[----:B------:R-:W-:Y:S05]  /*4420*/  VOTEU.ALL UP1, P4 ;  /* 0x0000000000ff7886 */ /* 0x000fea0002020000 */
[----:B------:R-:W-:Y:S01]  /*4430*/  IMAD.U32 R8, RZ, RZ, UR9 ;  /* 0x00000009ff087e24 */ /* 0x000fe2000f8e00ff */
[----:B------:R-:W-:Y:S01]  /*4440*/  UMOV UR9, 0x10000000 ;  /* 0x1000000000097882 */ /* 0x000fe20000000000 */
[----:B------:R-:W-:Y:S01]  /*4450*/  IMAD.U32 R9, RZ, RZ, UR8 ;  /* 0x00000008ff097e24 */ /* 0x000fe2000f8e00ff */
[----:B------:R-:W-:Y:S02]  /*4460*/  UMOV UR8, 0x0 ;  /* 0x0000000000087882 */ /* 0x000fe40000000000 */
[----:B------:R-:W-:Y:S02]  /*4470*/  @!P4 R2UR UR10, R8 ;  /* 0x00000000080ac2ca */ /* 0x000fe400000e0000 */
[----:B------:R-:W-:Y:S02]  /*4480*/  @!P4 R2UR UR11, R9 ;  /* 0x00000000090bc2ca */ /* 0x000fe400000e0000 */
[----:B------:R-:W-:Y:S05]  /*4490*/  @!P4 IADD3 R8, P0, PT, R30, 0x580, RZ ;  /* 0x000005801e08c810 */ /* 0x000fea0007f1e0ff */
[----:B------:R-:W-:Y:S06]  /*44a0*/  @!P4 IMAD.X R2, RZ, RZ, R31, P0 ;  /* 0x000000ffff02c224 */ /* 0x000fec00000e061f */
[----:B------:R1:W-:Y:S01]  /*44b0*/  @!UP1 UTMALDG.3D [UR40], [UR10], desc[UR8] ;  /* 0x000008280a0095b4 */ /* 0x0003e20008011000 */
[----:B------:R1:W-:Y:S01]  /*44c0*/  @!P4 SYNCS.ARRIVE.TRANS64.RED.A0TR RZ, [UR7+0x20], R0 ;  /* 0x00002000ffffc9a7 */ /* 0x0003e20008300407 */
[----:B------:R-:W-:Y:S01]  /*44d0*/  SYNCS.ARRIVE.TRANS64.RED.A1T0 RZ, [UR21], RZ ;  /* 0x000000ffffff79a7 */ /* 0x000fe20008100415 */
[----:B------:R-:W2:Y:S02]  /*44e0*/  SYNCS.PHASECHK.TRANS64.TRYWAIT P2, [UR7+0x48], R32 ;  /* 0x00004820ff0075a7 */ /* 0x000ea40008041107 */
[----:B-12---:R-:W-:Y:S05]  /*44f0*/  @!P2 BRA `(.L_x_73) ;  /* 0x000000700098a947 */ /* 0x006fea0003800000 */
.L_x_193:
[----:B------:R-:W-:Y:S01]  /*4500*/  @!P4 R2UR UR9, R8 ;  /* 0x000000000809c2ca */ /* 0x000fe200000e0000 */
[----:B------:R-:W-:Y:S01]  /*4510*/  VOTEU.ALL UP1, P4 ;  /* 0x0000000000ff7886 */ /* 0x000fe20002020000 */
[----:B------:R-:W-:Y:S01]  /*4520*/  @!P4 R2UR UR8, R2 ;  /* 0x000000000208c2ca */ /* 0x000fe200000e0000 */
[----:B-1----:R-:W-:Y:S01]  /*4530*/  @!P4 IMAD.MOV.U32 R0, RZ, RZ, 0x2000 ;  /* 0x00002000ff00c424 */ /* 0x002fe200078e00ff */
[----:B------:R-:W-:Y:S01]  /*4540*/  UMOV UR35, UR43 ;  /* 0x0000002b00237c82 */ /* 0x000fe20008000000 */
[----:B------:R-:W-:Y:S02]  /*4550*/  UPRMT UR15, UR37, 0x654, UR33 ;  /* 0x00000654250f7896 */ /* 0x000fe40008000021 */
[----:B------:R-:W-:Y:S02]  /*4560*/  @!UP1 UIADD3 UR34, UPT, UPT, UR42, 0x20, URZ ;  /* 0x000000202a229890 */ /* 0x000fe4000fffe0ff */
[----:B------:R-:W-:Y:S01]  /*4570*/  @!UP1 UIADD3 UR32, UPT, UPT, UR7, 0x2400, URZ ;  /* 0x0000240007209890 */ /* 0x000fe2000fffe0ff */
[----:B------:R-:W-:Y:S03]  /*4580*/  VOTEU.ALL UP1, P4 ;  /* 0x0000000000ff7886 */ /* 0x000fe60002020000 */
        /* <DEDUP_REMOVED lines=13> */
.L_x_195:
[----:B------:R-:W-:Y:S01]  /*4660*/  @!P4 R2UR UR9, R8 ;  /* 0x000000000809c2ca */ /* 0x000fe200000e0000 */
[----:B------:R-:W-:Y:S01]  /*4670*/  VOTEU.ALL UP1, P4 ;  /* 0x0000000000ff7886 */ /* 0x000fe20002020000 */
[----:B------:R-:W-:Y:S01]  /*4680*/  @!P4 R2UR UR8, R2 ;  /* 0x000000000208c2ca */ /* 0x000fe200000e0000 */
[----:B-1----:R-:W-:Y:S01]  /*4690*/  @!P4 IMAD.MOV.U32 R0, RZ, RZ, 0x2000 ;  /* 0x00002000ff00c424 */ /* 0x002fe200078e00ff */
[----:B------:R-:W-:Y:S01]  /*46a0*/  UMOV UR27, UR43 ;  /* 0x0000002b001b7c82 */ /* 0x000fe20008000000 */
[----:B------:R-:W-:Y:S01]  /*46b0*/  UMOV UR28, UR36 ;  /* 0x00000024001c7c82 */ /* 0x000fe20008000000 */
[----:B------:R-:W-:Y:S02]  /*46c0*/  @!UP1 UIADD3 UR26, UPT, UPT, UR42, 0x40, URZ ;  /* 0x000000402a1a9890 */ /* 0x000fe4000fffe0ff */
[----:B------:R-:W-:Y:S01]  /*46d0*/  @!UP1 UIADD3 UR24, UPT, UPT, UR7, 0x4400, URZ ;  /* 0x0000440007189890 */ /* 0x000fe2000fffe0ff */
[----:B------:R-:W-:Y:S01]  /*46e0*/  VOTEU.ALL UP1, P4 ;  /* 0x0000000000ff7886 */ /* 0x000fe20002020000 */
[----:B------:R-:W-:Y:S03]  /*46f0*/  UPRMT UR14, UR37, 0x654, UR25 ;  /* 0x00000654250e7896 */ /* 0x000fe60008000019 */
        /* <DEDUP_REMOVED lines=13> */
.L_x_197:
[----:B------:R-:W-:Y:S01]  /*47d0*/  @!P4 R2UR UR9, R8 ;  /* 0x000000000809c2ca */ /* 0x000fe200000e0000 */
[----:B------:R-:W-:Y:S01]  /*47e0*/  VOTEU.ALL UP1, P4 ;  /* 0x0000000000ff7886 */ /* 0x000fe20002020000 */
[----:B------:R-:W-:Y:S01]  /*47f0*/  @!P4 R2UR UR8, R2 ;  /* 0x000000000208c2ca */ /* 0x000fe200000e0000 */
[----:B-1----:R-:W-:Y:S01]  /*4800*/  @!P4 IMAD.MOV.U32 R0, RZ, RZ, 0x2000 ;  /* 0x00002000ff00c424 */ /* 0x002fe200078e00ff */
[----:B------:R-:W-:Y:S01]  /*4810*/  UMOV UR19, UR43 ;  /* 0x0000002b00137c82 */ /* 0x000fe20008000000 */
[----:B------:R-:W-:Y:S01]  /*4820*/  UMOV UR20, UR36 ;  /* 0x0000002400147c82 */ /* 0x000fe20008000000 */
[----:B------:R-:W-:Y:S01]  /*4830*/  @!UP1 UIADD3 UR18, UPT, UPT, UR42, 0x60, URZ ;  /* 0x000000602a129890 */ /* 0x000fe2000fffe0ff */
[----:B------:R-:W-:Y:S01]  /*4840*/  SHF.L.U32 R14, RZ, 0x1f, RZ ;  /* 0x0000001fff0e7819 */ /* 0x000fe200000006ff */
        /* <DEDUP_REMOVED lines=16> */
.L_x_199:
[----:B------:R-:W-:Y:S01]  /*4950*/  @!P4 R2UR UR9, R8 ;  /* 0x000000000809c2ca */ /* 0x000fe200000e0000 */
[----:B------:R-:W-:Y:S01]  /*4960*/  VOTEU.ALL UP1, P4 ;  /* 0x0000000000ff7886 */ /* 0x000fe20002020000 */
[----:B------:R-:W-:Y:S01]  /*4970*/  @!P4 R2UR UR8, R2 ;  /* 0x000000000208c2ca */ /* 0x000fe200000e0000 */
[----:B-1----:R-:W-:Y:S01]  /*4980*/  @!P4 IMAD.MOV.U32 R0, RZ, RZ, 0x2000 ;  /* 0x00002000ff00c424 */ /* 0x002fe200078e00ff */
[----:B------:R-:W-:Y:S01]  /*4990*/  UMOV UR18, 0x0 ;  /* 0x0000000000127882 */ /* 0x000fe20000000000 */
[----:B------:R-:W-:Y:S01]  /*49a0*/  UMOV UR19, 0x10000000 ;  /* 0x1000000000137882 */ /* 0x000fe20000000000 */
[----:B------:R-:W-:Y:S01]  /*49b0*/  @!UP1 UIADD3 UR10, UPT, UPT, UR42, 0x80, URZ ;  /* 0x000000802a0a9890 */ /* 0x000fe2000fffe0ff */
[----:B------:R-:W-:Y:S01]  /*49c0*/  UMOV UR11, UR43 ;  /* 0x0000002b000b7c82 */ /* 0x000fe20008000000 */
[----:B------:R-:W-:Y:S05]  /*49d0*/  UMOV UR12, UR36 ;  /* 0x00000024000c7c82 */ /* 0x000fea0008000000 */
[----:B------:R-:W-:Y:S01]  /*49e0*/  IMAD.U32 R8, RZ, RZ, UR9 ;  /* 0x00000009ff087e24 */ /* 0x000fe2000f8e00ff */
[----:B------:R-:W-:Y:S01]  /*49f0*/  UMOV UR9, UR41 ;  /* 0x0000002900097c82 */ /* 0x000fe20008000000 */
[----:B------:R-:W-:Y:S01]  /*4a00*/  IMAD.U32 R9, RZ, RZ, UR8 ;  /* 0x00000008ff097e24 */ /* 0x000fe2000f8e00ff */
[----:B------:R-:W-:Y:S02]  /*4a10*/  @!UP1 UIADD3 UR8, UPT, UPT, UR7, 0x400, URZ ;  /* 0x0000040007089890 */ /* 0x000fe4000fffe0ff */
[----:B------:R-:W-:Y:S01]  /*4a20*/  @!P4 R2UR UR22, R8 ;  /* 0x000000000816c2ca */ /* 0x000fe200000e0000 */
[----:B------:R-:W-:Y:S01]  /*4a30*/  VOTEU.ALL UP1, P4 ;  /* 0x0000000000ff7886 */ /* 0x000fe20002020000 */
        /* <DEDUP_REMOVED lines=8> */
.L_x_201:
        /* <DEDUP_REMOVED lines=23> */
.L_x_203:
[----:B------:R-:W2:Y:S01]  /*4c30*/  LDC.64 R12, c[0x0][0xb18] ;  /* 0x0002c600ff0c7b82 */ /* 0x000ea20000000a00 */
[----:B------:R-:W-:Y:S01]  /*4c40*/  @!P4 R2UR UR8, R2 ;  /* 0x000000000208c2ca */ /* 0x000fe200000e0000 */
[----:B------:R-:W-:Y:S01]  /*4c50*/  VOTEU.ALL UP1, P4 ;  /* 0x0000000000ff7886 */ /* 0x000fe20002020000 */
[----:B------:R-:W-:Y:S01]  /*4c60*/  @!P4 R2UR UR9, R8 ;  /* 0x000000000809c2ca */ /* 0x000fe200000e0000 */
[----:B-1----:R-:W-:Y:S01]  /*4c70*/  @!P4 IMAD.MOV.U32 R0, RZ, RZ, 0x2000 ;  /* 0x00002000ff00c424 */ /* 0x002fe200078e00ff */
[----:B------:R-:W-:Y:S03]  /*4c80*/  UMOV UR18, 0x0 ;  /* 0x0000000000127882 */ /* 0x000fe60000000000 */
[----:B------:R-:W1:Y:S01]  /*4c90*/  @!P1 LDC R2, c[0x0][0xb0c] ;  /* 0x0002c300ff029b82 */ /* 0x000e620000000800 */
[----:B------:R-:W-:Y:S01]  /*4ca0*/  @!UP1 UIADD3 UR10, UPT, UPT, UR42, 0xc0, URZ ;  /* 0x000000c02a0a9890 */ /* 0x000fe2000fffe0ff */
[----:B------:R-:W-:Y:S01]  /*4cb0*/  @P3 SHF.R.U32.HI R27, RZ, 0x10, R21 ;  /* 0x00000010ff1b3819 */ /* 0x000fe20000011615 */
[----:B------:R-:W-:Y:S01]  /*4cc0*/  UMOV UR19, 0x10000000 ;  /* 0x1000000000137882 */ /* 0x000fe20000000000 */
[----:B------:R-:W-:Y:S01]  /*4cd0*/  UMOV UR11, UR43 ;  /* 0x0000002b000b7c82 */ /* 0x000fe20008000000 */
[----:B------:R-:W-:Y:S01]  /*4ce0*/  UMOV UR12, UR36 ;  /* 0x00000024000c7c82 */ /* 0x000fe20008000000 */
[----:B------:R-:W-:Y:S02]  /*4cf0*/  VIADD R29, R29, 0x1 ;  /* 0x000000011d1d7836 */ /* 0x000fe40000000000 */
[----:B------:R-:W-:Y:S01]  /*4d00*/  IMAD.U32 R9, RZ, RZ, UR8 ;  /* 0x00000008ff097e24 */ /* 0x000fe2000f8e00ff */
[----:B------:R-:W-:Y:S01]  /*4d10*/  @!UP1 UIADD3 UR8, UPT, UPT, UR7, 0x4400, URZ ;  /* 0x0000440007089890 */ /* 0x000fe2000fffe0ff */
[----:B------:R-:W-:Y:S01]  /*4d20*/  IMAD.U32 R8, RZ, RZ, UR9 ;  /* 0x00000009ff087e24 */ /* 0x000fe2000f8e00ff */
[----:B------:R-:W-:Y:S01]  /*4d30*/  VOTEU.ALL UP1, P4 ;  /* 0x0000000000ff7886 */ /* 0x000fe20002020000 */
[----:B------:R-:W-:Y:S01]  /*4d40*/  UMOV UR9, UR25 ;  /* 0x0000001900097c82 */ /* 0x000fe20008000000 */
[----:B------:R-:W-:Y:S02]  /*4d50*/  @!P4 R2UR UR21, R9 ;  /* 0x000000000915c2ca */ /* 0x000fe400000e0000 */
[----:B------:R-:W-:Y:S02]  /*4d60*/  @!P4 R2UR UR20, R8 ;  /* 0x000000000814c2ca */ /* 0x000fe400000e0000 */
[----:B------:R-:W3:Y:S11]  /*4d70*/  LDC.64 R8, c[0x0][0xb10] ;  /* 0x0002c400ff087b82 */ /* 0x000ef60000000a00 */
[----:B------:R1:W-:Y:S01]  /*4d80*/  @!UP1 UTMALDG.3D [UR8], [UR20], desc[UR18] ;  /* 0x00001208140095b4 */ /* 0x0003e20008011000 */
[----:B------:R5:W-:Y:S01]  /*4d90*/  @!P4 SYNCS.ARRIVE.TRANS64.RED.A0TR RZ, [UR7+0x30], R0 ;  /* 0x00003000ffffc9a7 */ /* 0x000be20008300407 */
[C---:B---3--:R-:W-:Y:S01]  /*4da0*/  @!P1 IMAD.HI.U32 R8, R11.reuse, R8, RZ ;  /* 0x000000080b089227 */ /* 0x048fe200078e00ff */
[----:B--2---:R-:W-:Y:S02]  /*4db0*/  @!P1 ISETP.NE.AND P0, PT, R12, 0x1, PT ;  /* 0x000000010c00980c */ /* 0x004fe40003f05270 */
[----:B-1----:R-:W-:Y:S01]  /*4dc0*/  @!P1 ISETP.NE.AND P2, PT, R2, 0x1, PT ;  /* 0x000000010200980c */ /* 0x002fe20003f45270 */
[----:B------:R-:W-:Y:S01]  /*4dd0*/  SYNCS.ARRIVE.TRANS64.RED.A1T0 RZ, [UR14], RZ ;  /* 0x000000ffffff79a7 */ /* 0x000fe2000810040e */
[C---:B------:R-:W-:Y:S01]  /*4de0*/  @!P1 IMAD.HI.U32 R13, R10.reuse, R13, RZ ;  /* 0x0000000d0a0d9227 */ /* 0x040fe200078e00ff */
[----:B------:R-:W-:Y:S04]  /*4df0*/  @!P1 SHF.R.U32.HI R8, RZ, R9, R8 ;  /* 0x00000009ff089219 */ /* 0x000fe80000011608 */
[----:B------:R-:W-:Y:S01]  /*4e00*/  @!P1 SEL R8, R11, R8, !P2 ;  /* 0x000000080b089207 */ /* 0x000fe20005000000 */
[----:B------:R-:W1:Y:S01]  /*4e10*/  SYNCS.PHASECHK.TRANS64.TRYWAIT P5, [UR7+0x58], R14 ;  /* 0x0000580eff0075a7 */ /* 0x000e6200080a1107 */
[----:B-----5:R-:W2:Y:S02]  /*4e20*/  @!P1 LDC R0, c[0x0][0xb20] ;  /* 0x0002c800ff009b82 */ /* 0x020ea40000000800 */
[----:B--2---:R-:W-:Y:S04]  /*4e30*/  @!P1 SHF.R.U32.HI R0, RZ, R0, R13 ;  /* 0x00000000ff009219 */ /* 0x004fe8000001160d */
[----:B------:R-:W-:Y:S05]  /*4e40*/  @!P1 SEL R9, R10, R0, !P0 ;  /* 0x000000000a099207 */ /* 0x000fea0004000000 */
[----:B------:R-:W-:Y:S02]  /*4e50*/  @!P1 IMAD.IADD R0, R9, 0x1, -R8 ;  /* 0x0000000109009824 */ /* 0x000fe400078e0a08 */
[----:B------:R-:W-:Y:S02]  /*4e60*/  @!P1 IMAD.IADD R8, R8, 0x1, -R9 ;  /* 0x0000000108089824 */ /* 0x000fe400078e0a09 */
[----:B------:R-:W-:Y:S02]  /*4e70*/  @!P1 IMAD R11, R0, R2, R11 ;  /* 0x00000002000b9224 */ /* 0x000fe400078e020b */
[----:B------:R-:W-:Y:S01]  /*4e80*/  @!P1 IMAD R10, R8, R12, R10 ;  /* 0x0000000c080a9224 */ /* 0x000fe200078e020a */
[----:B-1----:R-:W-:Y:S06]  /*4e90*/  @!P5 BRA `(.L_x_79) ;  /* 0x0000006800c0d947 */ /* 0x002fec0003800000 */
.L_x_205:
[----:B------:R-:W-:Y:S01]  /*4ea0*/  @!P4 IADD3 R2, P0, PT, R30, 0x580, RZ ;  /* 0x000005801e02c810 */ /* 0x000fe20007f1e0ff */
[----:B------:R-:W-:Y:S01]  /*4eb0*/  VOTEU.ALL UP1, P4 ;  /* 0x0000000000ff7886 */ /* 0x000fe20002020000 */
[----:B------:R-:W-:Y:S01]  /*4ec0*/  UMOV UR18, 0x0 ;  /* 0x0000000000127882 */ /* 0x000fe20000000000 */
[----:B------:R-:W-:Y:S01]  /*4ed0*/  UMOV UR19, 0x10000000 ;  /* 0x1000000000137882 */ /* 0x000fe20000000000 */
[----:B------:R-:W-:Y:S01]  /*4ee0*/  @!P4 R2UR UR9, R2 ;  /* 0x000000000209c2ca */ /* 0x000fe200000e0000 */
[----:B-1----:R-:W-:Y:S01]  /*4ef0*/  @!P4 IMAD.X R0, RZ, RZ, R31, P0 ;  /* 0x000000ffff00c224 */ /* 0x002fe200000e061f */
[----:B------:R-:W-:Y:S01]  /*4f00*/  @!UP1 UIADD3 UR10, UPT, UPT, UR42, 0xe0, URZ ;  /* 0x000000e02a0a9890 */ /* 0x000fe2000fffe0ff */
[----:B------:R-:W-:Y:S01]  /*4f10*/  ISETP.NE.AND P0, PT, R29, 0x2, PT ;  /* 0x000000021d00780c */ /* 0x000fe20003f05270 */
[----:B------:R-:W-:Y:S01]  /*4f20*/  UMOV UR11, UR43 ;  /* 0x0000002b000b7c82 */ /* 0x000fe20008000000 */
[----:B------:R-:W-:Y:S01]  /*4f30*/  UMOV UR12, UR36 ;  /* 0x00000024000c7c82 */ /* 0x000fe20008000000 */
[----:B------:R-:W-:Y:S01]  /*4f40*/  @!P4 R2UR UR8, R0 ;  /* 0x000000000008c2ca */ /* 0x000fe200000e0000 */
[----:B------:R-:W-:Y:S01]  /*4f50*/  IMAD.IADD R14, R10, 0x1, R62 ;  /* 0x000000010a0e7824 */ /* 0x000fe200078e023e */
[----:B------:R-:W-:Y:S01]  /*4f60*/  @P3 R2UR UR36, R27 ;  /* 0x000000001b2432ca */ /* 0x000fe200000e0000 */
[----:B------:R-:W-:Y:S01]  /*4f70*/  IMAD.IADD R15, R11, 0x1, R63 ;  /* 0x000000010b0f7824 */ /* 0x000fe200078e023f */
[----:B------:R-:W-:Y:S02]  /*4f80*/  SEL R0, RZ, 0x1, P0 ;  /* 0x00000001ff007807 */ /* 0x000fe40000000000 */
[----:B------:R-:W-:Y:S01]  /*4f90*/  SEL R29, R29, RZ, P0 ;  /* 0x000000ff1d1d7207 */ /* 0x000fe20000000000 */
[----:B------:R-:W-:Y:S01]  /*4fa0*/  IMAD.U32 R8, RZ, RZ, UR9 ;  /* 0x00000009ff087e24 */ /* 0x000fe2000f8e00ff */
[----:B------:R-:W-:Y:S01]  /*4fb0*/  UMOV UR9, UR17 ;  /* 0x0000001100097c82 */ /* 0x000fe20008000000 */
[----:B------:R-:W-:Y:S03]  /*4fc0*/  LOP3.LUT R28, R28, R0, RZ, 0x3c, !PT ;  /* 0x000000001c1c7212 */ /* 0x000fe600078e3cff */
[----:B------:R-:W-:Y:S01]  /*4fd0*/  @!P4 R2UR UR14, R8 ;  /* 0x00000000080ec2ca */ /* 0x000fe200000e0000 */
[----:B------:R-:W-:Y:S01]  /*4fe0*/  IMAD.U32 R9, RZ, RZ, UR8 ;  /* 0x00000008ff097e24 */ /* 0x000fe2000f8e00ff */
[----:B------:R-:W-:Y:S01]  /*4ff0*/  @!UP1 UIADD3 UR8, UPT, UPT, UR7, 0x6400, URZ ;  /* 0x0000640007089890 */ /* 0x000fe2000fffe0ff */
[----:B------:R-:W-:Y:S03]  /*5000*/  VOTEU.ALL UP1, P4 ;  /* 0x0000000000ff7886 */ /* 0x000fe60002020000 */
[----:B------:R-:W-:Y:S11]  /*5010*/  @!P4 R2UR UR15, R9 ;  /* 0x00000000090fc2ca */ /* 0x000ff600000e0000 */
[----:B------:R-:W-:Y:S02]  /*5020*/  @!UPT UIADD3 URZ, UPT, UPT, URZ, URZ, URZ ;  /* 0x000000fffffff290 */ /* 0x000fe4000fffe0ff */
[----:B------:R2:W-:Y:S01]  /*5030*/  @!UP1 UTMALDG.3D [UR8], [UR14], desc[UR18] ;  /* 0x000012080e0095b4 */ /* 0x0005e20008011000 */
[----:B------:R2:W-:Y:S01]  /*5040*/  @!P4 SYNCS.ARRIVE.TRANS64.RED.A0TR RZ, [UR7+0x38], R25 ;  /* 0x00003819ffffc9a7 */ /* 0x0005e20008300407 */
[----:B------:R-:W-:Y:S01]  /*5050*/  UPLOP3.LUT UP1, UPT, UPT, UPT, UPT, 0x80, 0x8 ;  /* 0x000000000008789c */ /* 0x000fe20003f2f070 */
[----:B------:R-:W-:Y:S01]  /*5060*/  SYNCS.ARRIVE.TRANS64.RED.A1T0 RZ, [UR13], RZ ;  /* 0x000000ffffff79a7 */ /* 0x000fe2000810040d */
[----:B------:R-:W-:Y:S09]  /*5070*/  @P3 BRA `(.L_x_80) ;  /* 0xffffffec002c3947 */ /* 0x000ff2000383ffff */
[----:B------:R-:W1:Y:S02]  /*5080*/  SYNCS.PHASECHK.TRANS64.TRYWAIT P0, [UR7+0x40], R32 ;  /* 0x00004020ff0075a7 */ /* 0x000e640008001107 */
[----:B-1----:R-:W-:Y:S05]  /*5090*/  @!P0 BRA `(.L_x_81) ;  /* 0x0000006800588947 */ /* 0x002fea0003800000 */
.L_x_207:
[----:B------:R-:W3:Y:S02]  /*50a0*/  SYNCS.PHASECHK.TRANS64.TRYWAIT P0, [UR7+0x48], R32 ;  /* 0x00004820ff0075a7 */ /* 0x000ee40008001107 */
[----:B---3--:R-:W-:Y:S05]  /*50b0*/  @!P0 BRA `(.L_x_82) ;  /* 0x0000006800688947 */ /* 0x008fea0003800000 */
.L_x_209:
[----:B------:R-:W3:Y:S01]  /*50c0*/  SYNCS.PHASECHK.TRANS64.TRYWAIT P0, [UR7+0x50], R32 ;  /* 0x00005020ff0075a7 */ /* 0x000ee20008001107 */
[----:B-1----:R-:W-:Y:S01]  /*50d0*/  HFMA2 R0, -RZ, RZ, 0, 5.9604644775390625e-08 ;  /* 0x00000001ff007431 */ /* 0x002fe200000001ff */
[----:B---3--:R-:W-:Y:S06]  /*50e0*/  @!P0 BRA `(.L_x_83) ;  /* 0x0000006800748947 */ /* 0x008fec0003800000 */
.L_x_211:
[----:B-1----:R-:W-:Y:S02]  /*50f0*/  MOV R2, UR7 ;  /* 0x0000000700027c02 */ /* 0x002fe40008000f00 */
[----:B------:R-:W-:-:S07]  /*5100*/  SHF.L.U32 R0, R0, 0x1f, RZ ;  /* 0x0000001f00007819 */ /* 0x000fce00000006ff */
.L_x_84:
[----:B-1----:R1:W3:Y:S02]  /*5110*/  SYNCS.PHASECHK.TRANS64.TRYWAIT P0, [R2+URZ+0x58], R0 ;  /* 0x00005800020075a7 */ /* 0x0022e400080011ff */
[----:B---3--:R-:W-:Y:S05]  /*5120*/  @!P0 NANOSLEEP.SYNCS 0x989680 ;  /* 0x009896800000895d */ /* 0x008fea0003900000 */
[----:B------:R-:W3:Y:S02]  /*5130*/  @!P0 SYNCS.PHASECHK.TRANS64 P0, [R2+URZ+0x58], R0 ;  /* 0x00005800020085a7 */ /* 0x000ee400080010ff */
[----:B--23--:R-:W-:Y:S05]  /*5140*/  @P0 EXIT ;  /* 0x000000000000094d */ /* 0x00cfea0003800000 */
[----:B------:R-:W-:Y:S05]  /*5150*/  BRA `(.L_x_84) ;  /* 0xfffffffc00ec7947 */ /* 0x000fea000383ffff */
.L_x_65:
[----:B------:R-:W-:-:S06]  /*5160*/  UISETP.GE.AND UP1, UPT, UR8, 0x4, UPT ;  /* 0x000000040800788c */ /* 0x000fcc000bf26270 */
[----:B------:R-:W-:-:S13]  /*5170*/  PLOP3.LUT P0, PT, PT, PT, UP1, 0x80, 0x8 ;  /* 0x000000000008781c */ /* 0x000fda0003f0f018 */
[----:B------:R-:W-:Y:S05]  /*5180*/  @!P0 EXIT ;  /* 0x000000000000894d */ /* 0x000fea0003800000 */
[----:B------:R-:W-:Y:S01]  /*5190*/  BAR.SYNC.DEFER_BLOCKING 0x6, 0xa0 ;  /* 0x0182800000007b1d */ /* 0x000fe20000010000 */
[C---:B------:R-:W-:Y:S01]  /*51a0*/  IMAD.SHL.U32 R4, R76.reuse, 0x20, RZ ;  /* 0x000000204c047824 */ /* 0x040fe200078e00ff */
[C---:B------:R-:W-:Y:S01]  /*51b0*/  R2P PR, R76.reuse, 0x6 ;  /* 0x000000064c007804 */ /* 0x040fe20000000000 */
[C---:B------:R-:W-:Y:S01]  /*51c0*/  IMAD.SHL.U32 R68, R76.reuse, 0x4, RZ ;  /* 0x000000044c447824 */ /* 0x040fe200078e00ff */
[----:B------:R-:W-:Y:S01]  /*51d0*/  CS2R R72, SRZ ;  /* 0x0000000000487805 */ /* 0x000fe2000001ff00 */
[----:B------:R-:W-:Y:S01]  /*51e0*/  IMAD.U32 R32, R76, 0x10000, RZ ;  /* 0x000100004c207824 */ /* 0x000fe200078e00ff */
[----:B------:R-:W-:Y:S02]  /*51f0*/  UMOV UR48, 0x400 ;  /* 0x0000040000307882 */ /* 0x000fe40000000000 */
[----:B------:R-:W1:Y:S01]  /*5200*/  LDC R67, c[0x0][0x370] ;  /* 0x0000dc00ff437b82 */ /* 0x000e620000000800 */
[----:B------:R-:W-:Y:S01]  /*5210*/  ULEA UR48, UR37, UR48, 0x18 ;  /* 0x0000003025307291 */ /* 0x000fe2000f8ec0ff */
[----:B------:R-:W-:Y:S01]  /*5220*/  LOP3.LUT R3, R4, 0xe0, RZ, 0xc0, !PT ;  /* 0x000000e004037812 */ /* 0x000fe200078ec0ff */
[----:B------:R-:W-:Y:S01]  /*5230*/  IMAD.SHL.U32 R2, R76, 0x10, RZ ;  /* 0x000000104c027824 */ /* 0x000fe200078e00ff */
[----:B------:R-:W-:Y:S01]  /*5240*/  LOP3.LUT R4, R4, 0x100, RZ, 0xc0, !PT ;  /* 0x0000010004047812 */ /* 0x000fe200078ec0ff */
[----:B------:R-:W-:Y:S01]  /*5250*/  UIADD3 UR4, UPT, UPT, UR48, 0x400, URZ ;  /* 0x0000040030047890 */ /* 0x000fe2000fffe0ff */
[----:B------:R-:W-:Y:S01]  /*5260*/  LOP3.LUT R68, R3, 0x1c, R68, 0xf8, !PT ;  /* 0x0000001c03447812 */ /* 0x000fe200078ef844 */
[----:B------:R-:W-:Y:S01]  /*5270*/  IMAD.MOV.U32 R75, RZ, RZ, 0x10 ;  /* 0x00000010ff4b7424 */ /* 0x000fe200078e00ff */
[----:B------:R-:W2:Y:S01]  /*5280*/  LDC R28, c[0x0][0xb0c] ;  /* 0x0002c300ff1c7b82 */ /* 0x000ea20000000800 */
[----:B------:R-:W-:Y:S01]  /*5290*/  SHF.R.U32.HI R3, RZ, 0x2, R76 ;  /* 0x00000002ff037819 */ /* 0x000fe2000001164c */
[----:B------:R-:W-:Y:S01]  /*52a0*/  IMAD.MOV.U32 R74, RZ, RZ, 0x20 ;  /* 0x00000020ff4a7424 */ /* 0x000fe200078e00ff */
[----:B------:R-:W-:Y:S01]  /*52b0*/  LOP3.LUT R32, R32, 0x600000, RZ, 0xc0, !PT ;  /* 0x0060000020207812 */ /* 0x000fe200078ec0ff */
[----:B------:R-:W-:Y:S01]  /*52c0*/  IMAD.MOV.U32 R31, RZ, RZ, RZ ;  /* 0x000000ffff1f7224 */ /* 0x000fe200078e00ff */
[----:B------:R-:W-:Y:S01]  /*52d0*/  LOP3.LUT R2, R4, 0x600, R2, 0xf8, !PT ;  /* 0x0000060004027812 */ /* 0x000fe200078ef802 */
[----:B------:R-:W-:Y:S01]  /*52e0*/  IMAD.MOV.U32 R79, RZ, RZ, RZ ;  /* 0x000000ffff4f7224 */ /* 0x000fe200078e00ff */
[----:B------:R-:W-:Y:S01]  /*52f0*/  LOP3.LUT R68, R68, 0x4, R3, 0x78, !PT ;  /* 0x0000000444447812 */ /* 0x000fe200078e7803 */
[----:B------:R-:W4:Y:S01]  /*5300*/  LDC R65, c[0x0][0xb20] ;  /* 0x0002c800ff417b82 */ /* 0x000f220000000800 */
[----:B------:R-:W3:Y:S01]  /*5310*/  LDS R0, [UR48+0x120] ;  /* 0x00012030ff007984 */ /* 0x000ee20008000800 */
[----:B------:R-:W-:Y:S01]  /*5320*/  LOP3.LUT R76, R76, 0x60, RZ, 0xc0, !PT ;  /* 0x000000604c4c7812 */ /* 0x000fe200078ec0ff */
[----:B------:R-:W-:Y:S01]  /*5330*/  IMAD.U32 R70, RZ, RZ, UR4 ;  /* 0x00000004ff467e24 */ /* 0x000fe2000f8e00ff */
[----:B------:R-:W-:Y:S01]  /*5340*/  LOP3.LUT R68, R2, R68, RZ, 0xfc, !PT ;  /* 0x0000004402447212 */ /* 0x000fe200078efcff */
[----:B------:R-:W1:Y:S01]  /*5350*/  LDCU.64 UR52, c[0x0][0x348] ;  /* 0x00006900ff3477ac */ /* 0x000e620008000a00 */
[----:B------:R-:W-:-:S02]  /*5360*/  SEL R75, R75, 0xfffffff0, !P2 ;  /* 0xfffffff04b4b7807 */ /* 0x000fc40005000000 */
[----:B------:R-:W1:Y:S01]  /*5370*/  LDC R27, c[0x0][0xb30] ;  /* 0x0002cc00ff1b7b82 */ /* 0x000e620000000800 */
[----:B------:R-:W-:Y:S01]  /*5380*/  SEL R74, R74, 0xffffffe0, !P1 ;  /* 0xffffffe04a4a7807 */ /* 0x000fe20004800000 */
[----:B------:R-:W1:Y:S01]  /*5390*/  LDCU.64 UR38, c[0x0][0x888] ;  /* 0x00011100ff2677ac */ /* 0x000e620008000a00 */
[----:B------:R-:W1:Y:S05]  /*53a0*/  LDCU.64 UR44, c[0x0][0x890] ;  /* 0x00011200ff2c77ac */ /* 0x000e6a0008000a00 */
[----:B------:R-:W1:Y:S01]  /*53b0*/  LDC.64 R60, c[0x0][0xb10] ;  /* 0x0002c400ff3c7b82 */ /* 0x000e620000000a00 */
[----:B------:R-:W-:Y:S01]  /*53c0*/  UMOV UR49, URZ ;  /* 0x000000ff00317c82 */ /* 0x000fe20008000000 */
[----:B------:R-:W-:-:S06]  /*53d0*/  UMOV UR51, URZ ;  /* 0x000000ff00337c82 */ /* 0x000fcc0008000000 */
[----:B------:R-:W1:Y:S08]  /*53e0*/  LDC.64 R24, c[0x0][0xb18] ;  /* 0x0002c600ff187b82 */ /* 0x000e700000000a00 */
[----:B------:R-:W1:Y:S08]  /*53f0*/  LDC.64 R22, c[0x0][0xb28] ;  /* 0x0002ca00ff167b82 */ /* 0x000e700000000a00 */
[----:B------:R-:W1:Y:S01]  /*5400*/  LDC.64 R58, c[0x0][0x8b0] ;  /* 0x00022c00ff3a7b82 */ /* 0x000e620000000a00 */
[----:B---3--:R-:W-:-:S07]  /*5410*/  IMAD.IADD R32, R0, 0x1, R32 ;  /* 0x0000000100207824 */ /* 0x008fce00078e0220 */
[----:B------:R-:W3:Y:S08]  /*5420*/  LDC.64 R56, c[0x0][0x8a8] ;  /* 0x00022a00ff387b82 */ /* 0x000ef00000000a00 */
[----:B--2-4-:R-:W1:Y:S02]  /*5430*/  LDC R66, c[0x0][0x374] ;  /* 0x0000dd00ff427b82 */ /* 0x014e640000000800 */
.L_x_160:
[C---:B------:R-:W-:Y:S02]  /*5440*/  LEA R0, R79.reuse, UR48, 0x3 ;  /* 0x000000304f007c11 */ /* 0x040fe4000f8e18ff */
[----:B------:R-:W-:Y:S02]  /*5450*/  SHF.L.U32 R2, R72, 0x1f, RZ ;  /* 0x0000001f48027819 */ /* 0x000fe400000006ff */
[----:B------:R-:W-:Y:S02]  /*5460*/  LEA R16, R79, UR48, 0x4 ;  /* 0x000000304f107c11 */ /* 0x000fe4000f8e20ff */
[----:B------:R-:W2:Y:S02]  /*5470*/  SYNCS.PHASECHK.TRANS64.TRYWAIT P0, [R0+URZ+0x70], R2 ;  /* 0x00007002000075a7 */ /* 0x000ea400080011ff */
[----:B--2---:R-:W-:Y:S05]  /*5480*/  @!P0 BRA `(.L_x_85) ;  /* 0x0000006400a48947 */ /* 0x004fea0003800000 */
.L_x_212:
[----:B------:R-:W4:Y:S01]  /*5490*/  LDC.64 R10, c[0x0][0xb10] ;  /* 0x0002c400ff0a7b82 */ /* 0x000f220000000a00 */
[----:B------:R-:W3:Y:S01]  /*54a0*/  LDS.128 R16, [R16+0x100] ;  /* 0x0001000010107984 */ /* 0x000ee20000000c00 */
[----:B-1----:R-:W-:Y:S01]  /*54b0*/  ISETP.NE.AND P1, PT, R27, 0x1, PT ;  /* 0x000000011b00780c */ /* 0x002fe20003f25270 */
[----:B--2---:R-:W-:Y:S01]  /*54c0*/  VIADD R0, R0, 0x80 ;  /* 0x0000008000007836 */ /* 0x004fe20000000000 */
[----:B------:R-:W-:Y:S04]  /*54d0*/  ISETP.GE.AND P0, PT, R26, 0x1, PT ;  /* 0x000000011a00780c */ /* 0x000fe80003f06270 */
[----:B------:R-:W1:Y:S01]  /*54e0*/  LDC.64 R8, c[0x0][0xb18] ;  /* 0x0002c600ff087b82 */ /* 0x000e620000000a00 */
[----:B------:R-:W-:Y:S01]  /*54f0*/  PRMT R0, RZ, 0x654, R0 ;  /* 0x00000654ff007816 */ /* 0x000fe20000000000 */
[----:B------:R-:W-:Y:S01]  /*5500*/  @!PT LDS RZ, [RZ] ;  /* 0x00000000fffff984 */ /* 0x000fe20000000800 */
[----:B------:R-:W-:Y:S01]  /*5510*/  @!PT LDS RZ, [RZ] ;  /* 0x00000000fffff984 */ /* 0x000fe20000000800 */
[----:B------:R-:W-:Y:S01]  /*5520*/  @!PT LDS RZ, [RZ] ;  /* 0x00000000fffff984 */ /* 0x000fe20000000800 */
[----:B------:R-:W-:Y:S01]  /*5530*/  @!PT LDS RZ, [RZ] ;  /* 0x00000000fffff984 */ /* 0x000fe20000000800 */
[----:B------:R2:W-:Y:S06]  /*5540*/  MEMBAR.ALL.CTA ;  /* 0x0000000000007992 */ /* 0x0005ec0000008000 */
[----:B--2---:R-:W2:Y:S01]  /*5550*/  FENCE.VIEW.ASYNC.S ;  /* 0x00000000000073c6 */ /* 0x004ea20000000000 */
[----:B------:R-:W1:Y:S08]  /*5560*/  @!P1 LDC R12, c[0x0][0xb20] ;  /* 0x0002c800ff0c9b82 */ /* 0x000e700000000800 */
[----:B------:R-:W1:Y:S01]  /*5570*/  @!P1 LDC R7, c[0x0][0xb0c] ;  /* 0x0002c300ff079b82 */ /* 0x000e620000000800 */
[----:B--2---:R2:W-:Y:S01]  /*5580*/  SYNCS.ARRIVE.TRANS64.RED.A1T0 RZ, [R0+URZ], RZ ;  /* 0x000000ff00ff79a7 */ /* 0x0045e200081004ff */
[----:B---3--:R-:W-:Y:S04]  /*5590*/  LOP3.LUT P4, RZ, R18, 0x1, RZ, 0xc0, !PT ;  /* 0x0000000112ff7812 */ /* 0x008fe8000788c0ff */
[----:B------:R-:W-:Y:S09]  /*55a0*/  P2R R77, PR, RZ, 0x10 ;  /* 0x00000010ff4d7803 */ /* 0x000ff20000000000 */
[----:B------:R-:W-:Y:S02]  /*55b0*/  @P4 MOV R30, R16 ;  /* 0x00000010001e4202 */ /* 0x000fe40000000f00 */
[----:B------:R-:W-:Y:S01]  /*55c0*/  @P4 LOP3.LUT R29, R17, 0xffff, RZ, 0xc0, !PT ;  /* 0x0000ffff111d4812 */ /* 0x000fe200078ec0ff */
[----:B--2-4-:R-:W-:Y:S06]  /*55d0*/  @!P0 BRA `(.L_x_86) ;  /* 0x0000000000a48947 */ /* 0x014fec0003800000 */
[----:B------:R-:W-:Y:S01]  /*55e0*/  IMAD.HI.U32 R0, R66, R25, RZ ;  /* 0x0000001942007227 */ /* 0x000fe200078e00ff */
[----:B------:R-:W-:Y:S02]  /*55f0*/  ISETP.NE.AND P0, PT, R24, 0x1, PT ;  /* 0x000000011800780c */ /* 0x000fe40003f05270 */
[----:B------:R-:W-:Y:S01]  /*5600*/  ISETP.NE.AND P2, PT, R26, 0x1, PT ;  /* 0x000000011a00780c */ /* 0x000fe20003f45270 */
[----:B------:R-:W-:Y:S01]  /*5610*/  IMAD.HI.U32 R4, R67, R60, RZ ;  /* 0x0000003c43047227 */ /* 0x000fe200078e00ff */
[----:B------:R-:W-:Y:S02]  /*5620*/  SHF.R.U32.HI R0, RZ, R65, R0 ;  /* 0x00000041ff007219 */ /* 0x000fe40000011600 */
[----:B------:R-:W-:Y:S01]  /*5630*/  ISETP.NE.AND P3, PT, R28, 0x1, PT ;  /* 0x000000011c00780c */ /* 0x000fe20003f65270 */
[----:B------:R-:W-:Y:S01]  /*5640*/  IMAD.HI.U32 R6, R29, R25, RZ ;  /* 0x000000191d067227 */ /* 0x000fe200078e00ff */
[-C--:B------:R-:W-:Y:S02]  /*5650*/  SHF.R.U32.HI R4, RZ, R61.reuse, R4 ;  /* 0x0000003dff047219 */ /* 0x080fe40000011604 */
[----:B------:R-:W-:Y:S01]  /*5660*/  SEL R0, R66, R0, !P0 ;  /* 0x0000000042007207 */ /* 0x000fe20004000000 */
[----:B------:R-:W-:Y:S01]  /*5670*/  IMAD.HI.U32 R5, R30, R60, RZ ;  /* 0x0000003c1e057227 */ /* 0x000fe200078e00ff */
[----:B------:R-:W-:Y:S03]  /*5680*/  SEL R4, R67, R4, !P3 ;  /* 0x0000000443047207 */ /* 0x000fe60005800000 */
[-C--:B------:R-:W-:Y:S01]  /*5690*/  IMAD.HI.U32 R3, R0, R22.reuse, RZ ;  /* 0x0000001600037227 */ /* 0x080fe200078e00ff */
[----:B------:R-:W-:Y:S03]  /*56a0*/  SHF.R.U32.HI R5, RZ, R61, R5 ;  /* 0x0000003dff057219 */ /* 0x000fe60000011605 */
[----:B------:R-:W-:Y:S01]  /*56b0*/  IMAD.HI.U32 R2, R4, R22, RZ ;  /* 0x0000001604027227 */ /* 0x000fe200078e00ff */
[----:B------:R-:W-:Y:S02]  /*56c0*/  @P2 SHF.R.U32.HI R0, RZ, R23, R3 ;  /* 0x00000017ff002219 */ /* 0x000fe40000011603 */
[----:B------:R-:W-:Y:S02]  /*56d0*/  SHF.R.U32.HI R3, RZ, R65, R6 ;  /* 0x00000041ff037219 */ /* 0x000fe40000011606 */
[----:B------:R-:W-:Y:S01]  /*56e0*/  @P2 SHF.R.U32.HI R4, RZ, R23, R2 ;  /* 0x00000017ff042219 */ /* 0x000fe20000011602 */
[----:B------:R-:W-:Y:S01]  /*56f0*/  IMAD R0, R26, R0, RZ ;  /* 0x000000001a007224 */ /* 0x000fe200078e02ff */
[----:B------:R-:W-:Y:S02]  /*5700*/  SEL R3, R29, R3, !P0 ;  /* 0x000000031d037207 */ /* 0x000fe40004000000 */
[----:B------:R-:W-:Y:S01]  /*5710*/  SEL R2, R30, R5, !P3 ;  /* 0x000000051e027207 */ /* 0x000fe20005800000 */
[----:B------:R-:W-:Y:S01]  /*5720*/  IMAD R5, R26, R4, RZ ;  /* 0x000000041a057224 */ /* 0x000fe200078e02ff */
[C---:B------:R-:W-:Y:S01]  /*5730*/  ISETP.GE.AND P0, PT, R3.reuse, R0, PT ;  /* 0x000000000300720c */ /* 0x040fe20003f06270 */
[C---:B------:R-:W-:Y:S03]  /*5740*/  IMAD.HI.U32 R0, R3.reuse, R22, RZ ;  /* 0x0000001603007227 */ /* 0x040fe600078e00ff */
[C---:B------:R-:W-:Y:S02]  /*5750*/  ISETP.GE.OR P0, PT, R2.reuse, R5, P0 ;  /* 0x000000050200720c */ /* 0x040fe40000706670 */
[----:B------:R-:W-:Y:S04]  /*5760*/  SHF.R.U32.HI R0, RZ, R23, R0 ;  /* 0x00000017ff007219 */ /* 0x000fe80000011600 */
[C---:B------:R-:W-:Y:S05]  /*5770*/  SEL R6, R3.reuse, R0, !P2 ;  /* 0x0000000003067207 */ /* 0x040fea0005000000 */
        /* <DEDUP_REMOVED lines=14> */
[----:B------:R-:W-:Y:S07]  /*5860*/  IMAD R29, R3, R24, R29 ;  /* 0x00000018031d7224 */ /* 0x000fee00078e021d */
.L_x_86:
[----:B-1----:R-:W-:Y:S01]  /*5870*/  @!P1 ISETP.NE.AND P0, PT, R8, 0x1, PT ;  /* 0x000000010800980c */ /* 0x002fe20003f05270 */
[----:B------:R-:W-:Y:S01]  /*5880*/  @!P1 IMAD.HI.U32 R2, R29, R9, RZ ;  /* 0x000000091d029227 */ /* 0x000fe200078e00ff */
[----:B------:R-:W-:Y:S01]  /*5890*/  R2UR UR42, R15 ;  /* 0x000000000f2a72ca */ /* 0x000fe200000e0000 */
[----:B------:R-:W-:Y:S01]  /*58a0*/  BSSY.RECONVERGENT B6, `(.L_x_87) ;  /* 0x0000031000067945 */ /* 0x000fe20003800200 */
[----:B------:R-:W-:Y:S01]  /*58b0*/  R2UR UR41, R14 ;  /* 0x000000000e2972ca */ /* 0x000fe200000e0000 */
[----:B------:R-:W-:Y:S01]  /*58c0*/  @!P1 IMAD.HI.U32 R0, R30, R10, RZ ;  /* 0x0000000a1e009227 */ /* 0x000fe200078e00ff */
[----:B------:R-:W-:Y:S02]  /*58d0*/  @!P1 SHF.R.U32.HI R2, RZ, R12, R2 ;  /* 0x0000000cff029219 */ /* 0x000fe40000011602 */
[----:B------:R-:W-:Y:S01]  /*58e0*/  @!P1 ISETP.NE.AND P2, PT, R7, 0x1, PT ;  /* 0x000000010700980c */ /* 0x000fe20003f45270 */
[----:B------:R-:W-:Y:S01]  /*58f0*/  VIADD R79, R79, 0x1 ;  /* 0x000000014f4f7836 */ /* 0x000fe20000000000 */
[----:B------:R-:W-:Y:S02]  /*5900*/  @!P1 SEL R2, R29, R2, !P0 ;  /* 0x000000021d029207 */ /* 0x000fe40004000000 */
[----:B------:R-:W-:Y:S02]  /*5910*/  @!P1 SHF.R.U32.HI R0, RZ, R11, R0 ;  /* 0x0000000bff009219 */ /* 0x000fe40000011600 */
[----:B------:R-:W-:Y:S01]  /*5920*/  LOP3.LUT P0, RZ, R70, 0x3f0, RZ, 0xc0, !PT ;  /* 0x000003f046ff7812 */ /* 0x000fe2000780c0ff */
[----:B------:R-:W-:Y:S01]  /*5930*/  USHF.L.U32 UR42, UR42, 0x6, URZ ;  /* 0x000000062a2a7899 */ /* 0x000fe200080006ff */
[----:B------:R-:W-:Y:S01]  /*5940*/  @!P1 SEL R3, R30, R0, !P2 ;  /* 0x000000001e039207 */ /* 0x000fe20005000000 */
[----:B------:R-:W-:Y:S01]  /*5950*/  USHF.L.U32 UR41, UR41, 0x8, URZ ;  /* 0x0000000829297899 */ /* 0x000fe200080006ff */
[----:B------:R-:W-:Y:S03]  /*5960*/  @P4 SHF.R.U32.HI R71, RZ, 0x10, R17 ;  /* 0x00000010ff474819 */ /* 0x000fe60000011611 */
[----:B------:R-:W-:Y:S02]  /*5970*/  @!P1 IMAD.IADD R0, R2, 0x1, -R3 ;  /* 0x0000000102009824 */ /* 0x000fe400078e0a03 */
[----:B------:R-:W-:Y:S02]  /*5980*/  @!P1 IMAD.IADD R2, R3, 0x1, -R2 ;  /* 0x0000000103029824 */ /* 0x000fe400078e0a02 */
[----:B------:R-:W-:Y:S02]  /*5990*/  @!P1 IMAD R30, R0, R7, R30 ;  /* 0x00000007001e9224 */ /* 0x000fe400078e021e */
[----:B------:R-:W-:Y:S01]  /*59a0*/  @!P1 IMAD R29, R2, R8, R29 ;  /* 0x00000008021d9224 */ /* 0x000fe200078e021d */
[----:B------:R-:W-:Y:S06]  /*59b0*/  @!P0 BRA `(.L_x_88) ;  /* 0x00000000007c8947 */ /* 0x000fec0003800000 */
[----:B------:R-:W1:Y:S01]  /*59c0*/  LDCU.64 UR8, c[0x4][0x80] ;  /* 0x01001000ff0877ac */ /* 0x000e620008000a00 */
[----:B------:R-:W-:Y:S01]  /*59d0*/  MOV R2, 0x0 ;  /* 0x0000000000027802 */ /* 0x000fe20000000f00 */
[----:B------:R-:W-:Y:S02]  /*59e0*/  HFMA2 R12, -RZ, RZ, 0, 5.9604644775390625e-08 ;  /* 0x00000001ff0c7431 */ /* 0x000fe400000001ff */
[----:B------:R-:W-:Y:S01]  /*59f0*/  IMAD.MOV.U32 R8, RZ, RZ, 0x70 ;  /* 0x00000070ff087424 */ /* 0x000fe200078e00ff */
[----:B------:R2:W3:Y:S01]  /*5a00*/  LDC.64 R14, c[0x4][R2] ;  /* 0x01000000020e7b82 */ /* 0x0004e20000000a00 */
[----:B------:R-:W4:Y:S01]  /*5a10*/  LDCU.64 UR6, c[0x4][0x88] ;  /* 0x01001100ff0677ac */ /* 0x000f220008000a00 */
[----:B------:R-:W-:Y:S01]  /*5a20*/  IMAD.MOV.U32 R13, RZ, RZ, RZ ;  /* 0x000000ffff0d7224 */ /* 0x000fe200078e00ff */
[----:B------:R-:W2:Y:S01]  /*5a30*/  LDCU.64 UR4, c[0x4][0x8] ;  /* 0x01000100ff0477ac */ /* 0x000ea20008000a00 */
[----:B-1----:R-:W-:Y:S01]  /*5a40*/  MOV R5, UR9 ;  /* 0x0000000900057c02 */ /* 0x002fe20008000f00 */
[----:B------:R-:W-:Y:S01]  /*5a50*/  IMAD.U32 R4, RZ, RZ, UR8 ;  /* 0x00000008ff047e24 */ /* 0x000fe2000f8e00ff */
[----:B----4-:R-:W-:Y:S01]  /*5a60*/  MOV R7, UR7 ;  /* 0x0000000700077c02 */ /* 0x010fe20008000f00 */
[----:B------:R-:W-:Y:S01]  /*5a70*/  IMAD.U32 R6, RZ, RZ, UR6 ;  /* 0x00000006ff067e24 */ /* 0x000fe2000f8e00ff */
[----:B--2---:R-:W-:Y:S01]  /*5a80*/  MOV R11, UR5 ;  /* 0x00000005000b7c02 */ /* 0x004fe20008000f00 */
[----:B------:R-:W-:Y:S02]  /*5a90*/  IMAD.U32 R10, RZ, RZ, UR4 ;  /* 0x00000004ff0a7e24 */ /* 0x000fe4000f8e00ff */
[----:B------:R-:W-:Y:S07]  /*5aa0*/  LEPC R20, `(.L_x_89) ;  /* 0x000000001014794e */ /* 0x000fee0000000000 */
[----:B---3-5:R-:W-:Y:S05]  /*5ab0*/  CALL.ABS.NOINC R14 ;  /* 0x000000000e007343 */ /* 0x028fea0003c00000 */
.L_x_89:
[----:B------:R-:W1:Y:S01]  /*5ac0*/  LDCU.64 UR8, c[0x4][0x80] ;  /* 0x01001000ff0877ac */ /* 0x000e620008000a00 */
[----:B------:R-:W2:Y:S01]  /*5ad0*/  LDC.64 R2, c[0x4][R2] ;  /* 0x0100000002027b82 */ /* 0x000ea20000000a00 */
[----:B------:R-:W-:Y:S02]  /*5ae0*/  HFMA2 R12, -RZ, RZ, 0, 5.9604644775390625e-08 ;  /* 0x00000001ff0c7431 */ /* 0x000fe400000001ff */
[----:B------:R-:W-:Y:S02]  /*5af0*/  IMAD.MOV.U32 R8, RZ, RZ, 0x70 ;  /* 0x00000070ff087424 */ /* 0x000fe400078e00ff */
[----:B------:R-:W-:Y:S01]  /*5b00*/  IMAD.MOV.U32 R13, RZ, RZ, RZ ;  /* 0x000000ffff0d7224 */ /* 0x000fe200078e00ff */
[----:B------:R-:W3:Y:S01]  /*5b10*/  LDCU.64 UR6, c[0x4][0x88] ;  /* 0x01001100ff0677ac */ /* 0x000ee20008000a00 */
[----:B------:R-:W4:Y:S01]  /*5b20*/  LDCU.64 UR4, c[0x4][0x8] ;  /* 0x01000100ff0477ac */ /* 0x000f220008000a00 */
[----:B-1----:R-:W-:Y:S02]  /*5b30*/  MOV R4, UR8 ;  /* 0x0000000800047c02 */ /* 0x002fe40008000f00 */
[----:B------:R-:W-:Y:S02]  /*5b40*/  MOV R5, UR9 ;  /* 0x0000000900057c02 */ /* 0x000fe40008000f00 */
[----:B---3--:R-:W-:Y:S01]  /*5b50*/  MOV R7, UR7 ;  /* 0x0000000700077c02 */ /* 0x008fe20008000f00 */
[----:B------:R-:W-:Y:S01]  /*5b60*/  IMAD.U32 R6, RZ, RZ, UR6 ;  /* 0x00000006ff067e24 */ /* 0x000fe2000f8e00ff */
[----:B----4-:R-:W-:Y:S01]  /*5b70*/  MOV R11, UR5 ;  /* 0x00000005000b7c02 */ /* 0x010fe20008000f00 */
[----:B------:R-:W-:Y:S02]  /*5b80*/  IMAD.U32 R10, RZ, RZ, UR4 ;  /* 0x00000004ff0a7e24 */ /* 0x000fe4000f8e00ff */
[----:B------:R-:W-:Y:S07]  /*5b90*/  LEPC R20, `(.L_x_88) ;  /* 0x000000001014794e */ /* 0x000fee0000000000 */
[----:B--2---:R-:W-:Y:S05]  /*5ba0*/  CALL.ABS.NOINC R2 ;  /* 0x0000000002007343 */ /* 0x004fea0003c00000 */
.L_x_88:
[----:B------:R-:W-:Y:S05]  /*5bb0*/  BSYNC.RECONVERGENT B6 ;  /* 0x0000000000067941 */ /* 0x000fea0003800200 */
.L_x_87:
[----:B------:R-:W-:Y:S01]  /*5bc0*/  ISETP.NE.U32.AND P4, PT, R58, RZ, PT ;  /* 0x000000ff3a00720c */ /* 0x000fe20003f85070 */
[----:B------:R-:W-:Y:S01]  /*5bd0*/  UISETP.NE.AND UP2, UPT, UR50, URZ, UPT ;  /* 0x000000ff3200728c */ /* 0x000fe2000bf45270 */
[----:B------:R-:W-:Y:S01]  /*5be0*/  ISETP.NE.U32.AND P2, PT, RZ, UR38, PT ;  /* 0x00000026ff007c0c */ /* 0x000fe2000bf45070 */
[----:B------:R-:W-:Y:S01]  /*5bf0*/  UISETP.NE.U32.AND UP1, UPT, UR44, URZ, UPT ;  /* 0x000000ff2c00728c */ /* 0x000fe2000bf25070 */
[----:B------:R-:W-:Y:S01]  /*5c00*/  ISETP.NE.AND.EX P4, PT, R59, RZ, PT, P4 ;  /* 0x000000ff3b00720c */ /* 0x000fe20003f85340 */
[----:B------:R-:W-:Y:S01]  /*5c10*/  UPLOP3.LUT UP0, UPT, UPT, UPT, UPT, 0x40, 0x4 ;  /* 0x000000000004789c */ /* 0x000fe20003f0e870 */
[----:B------:R-:W-:Y:S01]  /*5c20*/  ISETP.NE.AND.EX P2, PT, RZ, UR39, PT, P2 ;  /* 0x00000027ff007c0c */ /* 0x000fe2000bf45320 */
[----:B------:R-:W-:Y:S01]  /*5c30*/  UISETP.NE.AND.EX UP1, UPT, UR45, URZ, UPT, UP1 ;  /* 0x000000ff2d00728c */ /* 0x000fe2000bf25310 */
[----:B------:R-:W-:Y:S04]  /*5c40*/  PLOP3.LUT P1, PT, PT, PT, UP2, 0x80, 0x8 ;  /* 0x000000000008781c */ /* 0x000fe80003f2f028 */
[----:B------:R-:W-:Y:S06]  /*5c50*/  @UP2 UPLOP3.LUT UP0, UPT, UPT, UPT, UP1, 0x80, 0x8 ;  /* 0x000000000008289c */ /* 0x000fec0003f0f010 */
[----:B------:R-:W-:Y:S01]  /*5c60*/  PLOP3.LUT P0, PT, PT, PT, UP0, 0x80, 0x8 ;  /* 0x000000000008781c */ /* 0x000fe20003f0f008 */
[----:B------:R-:W-:Y:S01]  /*5c70*/  @!UPT UIADD3 URZ, UPT, UPT, URZ, URZ, URZ ;  /* 0x000000fffffff290 */ /* 0x000fe2000fffe0ff */
[----:B------:R-:W-:Y:S11]  /*5c80*/  BRA.U !UP1, `(.L_x_90) ;  /* 0x0000000109387547 */ /* 0x000ff6000b800000 */
[----:B------:R-:W-:Y:S01]  /*5c90*/  UISETP.NE.U32.AND UP0, UPT, UR38, URZ, UPT ;  /* 0x000000ff2600728c */ /* 0x000fe2000bf05070 */
[----:B------:R-:W-:Y:S02]  /*5ca0*/  HFMA2 R0, -RZ, RZ, 0, 5.9604644775390625e-08 ;  /* 0x00000001ff007431 */ /* 0x000fe400000001ff */
[----:B------:R-:W-:Y:S01]  /*5cb0*/  IMAD.MOV.U32 R64, RZ, RZ, 0x1 ;  /* 0x00000001ff407424 */ /* 0x000fe200078e00ff */
[----:B------:R-:W-:Y:S06]  /*5cc0*/  UISETP.NE.AND.EX UP0, UPT, UR39, URZ, UPT, UP0 ;  /* 0x000000ff2700728c */ /* 0x000fec000bf05300 */
[----:B------:R-:W-:Y:S05]  /*5cd0*/  PLOP3.LUT P3, PT, PT, PT, UP0, 0x80, 0x8 ;  /* 0x000000000008781c */ /* 0x000fea0003f6f008 */
[----:B------:R-:W1:Y:S01]  /*5ce0*/  @UP0 LDCU.64 UR6, c[0x0][0x888] ;  /* 0x00011100ff0607ac */ /* 0x000e620008000a00 */
[----:B------:R-:W-:Y:S07]  /*5cf0*/  @UP0 UIMAD UR4, UR36, UR44, URZ ;  /* 0x0000002c240402a4 */ /* 0x000fee000f8e02ff */
[----:B------:R-:W-:Y:S01]  /*5d00*/  @!P3 PRMT R64, R0, 0x7610, R64 ;  /* 0x000076100040b816 */ /* 0x000fe20000000040 */
[----:B-1----:R-:W-:Y:S03]  /*5d10*/  @UP0 UIMAD.WIDE UR6, UR4, 0x4, UR6 ;  /* 0x00000004040608a5 */ /* 0x002fe6000f8e0206 */
[----:B------:R-:W1:Y:S03]  /*5d20*/  @!UP0 LDCU UR4, c[0x0][0x880] ;  /* 0x00011000ff0487ac */ /* 0x000e660008000800 */
[----:B------:R-:W-:Y:S01]  /*5d30*/  IMAD.U32 R2, RZ, RZ, UR6 ;  /* 0x00000006ff027e24 */ /* 0x000fe2000f8e00ff */
[----:B------:R-:W-:Y:S05]  /*5d40*/  MOV R3, UR7 ;  /* 0x0000000700037c02 */ /* 0x000fea0008000f00 */
[----:B-----5:R2:W5:Y:S02]  /*5d50*/  @P3 LDG.E R35, desc[UR46][R2.64] ;  /* 0x0000002e02233981 */ /* 0x020564000c1e1900 */
[----:B-12---:R-:W-:Y:S02]  /*5d60*/  @!P3 IMAD.U32 R35, RZ, RZ, UR4 ;  /* 0x00000004ff23be24 */ /* 0x006fe4000f8e00ff */
.L_x_90:
[----:B------:R-:W-:Y:S05]  /*5d70*/  @!P4 BRA `(.L_x_91) ;  /* 0x000000000020c947 */ /* 0x000fea0003800000 */
[----:B------:R-:W-:Y:S04]  /*5d80*/  ISETP.NE.U32.AND P3, PT, R56, RZ, PT ;  /* 0x000000ff3800720c */ /* 0x000fe80003f65070 */
[----:B------:R-:W-:Y:S11]  /*5d90*/  ISETP.NE.AND.EX P3, PT, R57, RZ, PT, P3 ;  /* 0x000000ff3900720c */ /* 0x000ff60003f65330 */
[----:B------:R-:W-:Y:S02]  /*5da0*/  @!UPT UIADD3 URZ, UPT, UPT, URZ, URZ, URZ ;  /* 0x000000fffffff290 */ /* 0x000fe4000fffe0ff */
[----:B------:R-:W1:Y:S01]  /*5db0*/  @P3 LDC.64 R2, c[0x0][0x8a8] ;  /* 0x00022a00ff023b82 */ /* 0x000e620000000a00 */
[----:B------:R-:W-:Y:S04]  /*5dc0*/  @P3 IMAD R0, R58, UR36, RZ ;  /* 0x000000243a003c24 */ /* 0x000fe8000f8e02ff */
[----:B-1----:R-:W-:Y:S05]  /*5dd0*/  @P3 IMAD.WIDE R2, R0, 0x4, R2 ;  /* 0x0000000400023825 */ /* 0x002fea00078e0202 */
[----:B-----5:R1:W5:Y:S02]  /*5de0*/  @P3 LDG.E R33, desc[UR46][R2.64] ;  /* 0x0000002e02213981 */ /* 0x020364000c1e1900 */
[----:B-1----:R-:W2:Y:S02]  /*5df0*/  @!P3 LDC R33, c[0x0][0x8a0] ;  /* 0x00022800ff21bb82 */ /* 0x002ea40000000800 */
.L_x_91:
[----:B-----5:R-:W-:Y:S01]  /*5e00*/  FSETP.NEU.AND P3, PT, R35, RZ, PT ;  /* 0x000000ff2300720b */ /* 0x020fe20003f6d000 */
[----:B------:R-:W-:Y:S01]  /*5e10*/  IMAD.SHL.U32 R87, R68, 0x4, RZ ;  /* 0x0000000444577824 */ /* 0x000fe200078e00ff */
[----:B------:R-:W-:Y:S01]  /*5e20*/  SEL R4, RZ, 0xffffffff, P2 ;  /* 0xffffffffff047807 */ /* 0x000fe20001000000 */
[----:B------:R-:W-:Y:S01]  /*5e30*/  BSSY B1, `(.L_x_92) ;  /* 0x0000042000017945 */ /* 0x000fe20003800000 */
[----:B------:R-:W-:Y:S01]  /*5e40*/  @P1 LOP3.LUT P2, RZ, R64, 0xff, RZ, 0xc0, !PT ;  /* 0x000000ff40ff1812 */ /* 0x000fe2000784c0ff */
[----:B------:R-:W-:Y:S01]  /*5e50*/  VIADD R82, R87, UR48 ;  /* 0x0000003057527c36 */ /* 0x000fe20008000000 */
[----:B------:R-:W-:Y:S01]  /*5e60*/  @P1 SEL R0, RZ, 0xffffffff, P3 ;  /* 0xffffffffff001807 */ /* 0x000fe20001800000 */
[----:B------:R-:W-:Y:S01]  /*5e70*/  IMAD.MOV.U32 R88, RZ, RZ, 0x1 ;  /* 0x00000001ff587424 */ /* 0x000fe200078e00ff */
[----:B------:R-:W-:Y:S01]  /*5e80*/  LEA R83, R31, UR48, 0x3 ;  /* 0x000000301f537c11 */ /* 0x000fe2000f8e18ff */
[----:B------:R-:W-:Y:S01]  /*5e90*/  IMAD.MOV.U32 R86, RZ, RZ, RZ ;  /* 0x000000ffff567224 */ /* 0x000fe200078e00ff */
[----:B------:R-:W-:Y:S02]  /*5ea0*/  @P0 SEL R0, R4, R0, !P2 ;  /* 0x0000000004000207 */ /* 0x000fe40005000000 */
[----:B------:R-:W-:Y:S02]  /*5eb0*/  CS2R R46, SRZ ;  /* 0x00000000002e7805 */ /* 0x000fe4000001ff00 */
[----:B------:R-:W-:Y:S02]  /*5ec0*/  SHF.L.U32 R2, R73, 0x1f, RZ ;  /* 0x0000001f49027819 */ /* 0x000fe400000006ff */
[----:B------:R-:W-:Y:S02]  /*5ed0*/  CS2R R44, SRZ ;  /* 0x00000000002c7805 */ /* 0x000fe4000001ff00 */
[----:B------:R-:W-:Y:S02]  /*5ee0*/  @P1 LOP3.LUT R0, R0, 0x1, RZ, 0xc0, !PT ;  /* 0x0000000100001812 */ /* 0x000fe400078ec0ff */
[----:B------:R-:W-:Y:S02]  /*5ef0*/  CS2R R42, SRZ ;  /* 0x00000000002a7805 */ /* 0x000fe4000001ff00 */
[----:B------:R-:W-:Y:S02]  /*5f00*/  PLOP3.LUT P2, PT, PT, PT, UP1, 0x80, 0x8 ;  /* 0x000000000008781c */ /* 0x000fe40003f4f018 */
[----:B------:R-:W-:Y:S02]  /*5f10*/  CS2R R40, SRZ ;  /* 0x0000000000287805 */ /* 0x000fe4000001ff00 */
[----:B------:R-:W-:Y:S02]  /*5f20*/  ISETP.NE.U32.OR P6, PT, R0, 0x1, !P1 ;  /* 0x000000010000780c */ /* 0x000fe40004fc5470 */
[----:B------:R-:W-:Y:S02]  /*5f30*/  CS2R R50, SRZ ;  /* 0x0000000000327805 */ /* 0x000fe4000001ff00 */
[----:B------:R-:W-:Y:S02]  /*5f40*/  LEA.HI R34, R31, R31, RZ, 0x1 ;  /* 0x0000001f1f227211 */ /* 0x000fe400078f08ff */
[----:B------:R-:W-:Y:S02]  /*5f50*/  CS2R R48, SRZ ;  /* 0x0000000000307805 */ /* 0x000fe4000001ff00 */
[----:B------:R-:W-:Y:S02]  /*5f60*/  LOP3.LUT P4, R78, R64, 0xff, RZ, 0xc0, !PT ;  /* 0x000000ff404e7812 */ /* 0x000fe4000788c0ff */
[----:B------:R-:W-:Y:S02]  /*5f70*/  CS2R R54, SRZ ;  /* 0x0000000000367805 */ /* 0x000fe4000001ff00 */
[----:B------:R-:W-:Y:S02]  /*5f80*/  SEL R3, RZ, 0xffffffff, P3 ;  /* 0xffffffffff037807 */ /* 0x000fe40001800000 */
[----:B------:R-:W-:Y:S02]  /*5f90*/  CS2R R52, SRZ ;  /* 0x0000000000347805 */ /* 0x000fe4000001ff00 */
[----:B------:R-:W-:Y:S01]  /*5fa0*/  P2R R80, PR, RZ, 0x40 ;  /* 0x00000040ff507803 */ /* 0x000fe20000000000 */
[----:B------:R-:W-:Y:S01]  /*5fb0*/  VIADD R84, R82, 0x400 ;  /* 0x0000040052547836 */ /* 0x000fe20000000000 */
[----:B------:R-:W-:Y:S01]  /*5fc0*/  @P2 SEL R3, R4, R3, !P4 ;  /* 0x0000000304032207 */ /* 0x000fe20006000000 */
[----:B------:R-:W-:Y:S01]  /*5fd0*/  IMAD.IADD R81, R74, 0x1, R82 ;  /* 0x000000014a517824 */ /* 0x000fe200078e0252 */
[----:B------:R-:W-:Y:S02]  /*5fe0*/  @P6 SHF.L.U32 R0, RZ, 0x1f, RZ ;  /* 0x0000001fff006819 */ /* 0x000fe400000006ff */
[----:B------:R-:W-:Y:S02]  /*5ff0*/  LOP3.LUT R3, R3, 0x1, RZ, 0xc0, !PT ;  /* 0x0000000103037812 */ /* 0x000fe400078ec0ff */
[----:B------:R1:W3:Y:S02]  /*6000*/  @P6 SYNCS.PHASECHK.TRANS64.TRYWAIT P1, [UR48+0x20], R0 ;  /* 0x00002000ff0065a7 */ /* 0x0002e40008021130 */
[----:B------:R-:W-:Y:S04]  /*6010*/  ISETP.NE.U32.AND P5, PT, R3, 0x1, PT ;  /* 0x000000010300780c */ /* 0x000fe80003fa5070 */
[----:B------:R-:W-:Y:S01]  /*6020*/  P2R R89, PR, RZ, 0x20 ;  /* 0x00000020ff597803 */ /* 0x000fe20000000000 */
[----:B------:R4:W2:Y:S01]  /*6030*/  SYNCS.PHASECHK.TRANS64.TRYWAIT P0, [R83+URZ+0x90], R2 ;  /* 0x00009002530075a7 */ /* 0x0008a200080011ff */
[C---:B-1----:R-:W-:Y:S01]  /*6040*/  IMAD.SHL.U32 R0, R34.reuse, 0x80, RZ ;  /* 0x0000008022007824 */ /* 0x042fe200078e00ff */
[----:B------:R-:W-:Y:S04]  /*6050*/  LOP3.LUT R34, R34, 0xffe, RZ, 0xc0, !PT ;  /* 0x00000ffe22227812 */ /* 0x000fe800078ec0ff */
[----:B------:R-:W-:Y:S01]  /*6060*/  LOP3.LUT R0, R0, 0xffffff00, RZ, 0xc0, !PT ;  /* 0xffffff0000007812 */ /* 0x000fe200078ec0ff */
[----:B------:R-:W-:Y:S04]  /*6070*/  IMAD.IADD R34, R31, 0x1, -R34 ;  /* 0x000000011f227824 */ /* 0x000fe800078e0a22 */
[----:B------:R-:W-:Y:S04]  /*6080*/  IMAD.IADD R0, R32, 0x1, R0 ;  /* 0x0000000120007824 */ /* 0x000fe800078e0200 */
[----:B------:R-:W-:Y:S01]  /*6090*/  IMAD R34, R34, 0x100000, R0 ;  /* 0x0010000022227824 */ /* 0x000fe200078e0200 */
[----:B---3--:R-:W-:Y:S01]  /*60a0*/  @P6 SEL R88, RZ, 0x1, !P1 ;  /* 0x00000001ff586807 */ /* 0x008fe20004800000 */
[----:B----4-:R-:W-:Y:S06]  /*60b0*/  @!P6 BRA `(.L_x_93) ;  /* 0x000000000064e947 */ /* 0x010fec0003800000 */
[----:B------:R-:W-:Y:S01]  /*60c0*/  @P5 IMAD R5, R75, 0x4, R84 ;  /* 0x000000044b055824 */ /* 0x000fe200078e0254 */
[----:B------:R-:W-:Y:S01]  /*60d0*/  ISETP.NE.AND P1, PT, R88, RZ, PT ;  /* 0x000000ff5800720c */ /* 0x000fe20003f25270 */
[----:B------:R-:W-:Y:S01]  /*60e0*/  IMAD.MOV.U32 R46, RZ, RZ, RZ ;  /* 0x000000ffff2e7224 */ /* 0x000fe200078e00ff */
[----:B------:R-:W-:Y:S01]  /*60f0*/  BSSY B0, `(.L_x_94) ;  /* 0x000000d000007945 */ /* 0x000fe20003800000 */
[----:B------:R-:W-:Y:S01]  /*6100*/  @P5 IMAD.IADD R4, R74, 0x1, R5 ;  /* 0x000000014a045824 */ /* 0x000fe200078e0205 */
[----:B------:R-:W-:Y:S02]  /*6110*/  CS2R R42, SRZ ;  /* 0x00000000002a7805 */ /* 0x000fe4000001ff00 */
[----:B------:R-:W-:Y:S02]  /*6120*/  CS2R R40, SRZ ;  /* 0x0000000000287805 */ /* 0x000fe4000001ff00 */
[----:B------:R-:W-:Y:S02]  /*6130*/  CS2R R44, SRZ ;  /* 0x00000000002c7805 */ /* 0x000fe4000001ff00 */
[----:B------:R-:W-:Y:S02]  /*6140*/  CS2R R54, SRZ ;  /* 0x0000000000367805 */ /* 0x000fe4000001ff00 */
[----:B------:R-:W-:Y:S02]  /*6150*/  CS2R R52, SRZ ;  /* 0x0000000000347805 */ /* 0x000fe4000001ff00 */
[----:B------:R-:W-:Y:S02]  /*6160*/  CS2R R50, SRZ ;  /* 0x0000000000327805 */ /* 0x000fe4000001ff00 */
[----:B------:R-:W-:Y:S01]  /*6170*/  CS2R R48, SRZ ;  /* 0x0000000000307805 */ /* 0x000fe2000001ff00 */
[----:B------:R-:W-:Y:S06]  /*6180*/  @P1 BRA `(.L_x_95) ;  /* 0x00000000000c1947 */ /* 0x000fec0003800000 */
[----:B------:R-:W-:Y:S04]  /*6190*/  SHF.L.U32 R3, RZ, 0x1f, RZ ;  /* 0x0000001fff037819 */ /* 0x000fe800000006ff */
[----:B------:R-:W1:Y:S02]  /*61a0*/  SYNCS.PHASECHK.TRANS64.TRYWAIT P1, [UR48+0x20], R3 ;  /* 0x00002003ff0075a7 */ /* 0x000e640008021130 */
[----:B-1----:R-:W-:Y:S05]  /*61b0*/  @!P1 BRA `(.L_x_96) ;  /* 0x00000058006c9947 */ /* 0x002fea0003800000 */
.L_x_95:
[----:B------:R-:W-:Y:S05]  /*61c0*/  BSYNC B0 ;  /* 0x0000000000007941 */ /* 0x000fea0003800000 */
.L_x_94:
[----:B------:R-:W-:Y:S01]  /*61d0*/  ISETP.NE.AND P1, PT, R89, RZ, PT ;  /* 0x000000ff5900720c */ /* 0x000fe20003f25270 */
[----:B------:R-:W-:Y:S11]  /*61e0*/  HFMA2 R86, -RZ, RZ, 0, 5.9604644775390625e-08 ;  /* 0x00000001ff567431 */ /* 0x000ff600000001ff */
[----:B------:R-:W-:Y:S01]  /*61f0*/  @!UPT UIADD3 URZ, UPT, UPT, URZ, URZ, URZ ;  /* 0x000000fffffff290 */ /* 0x000fe2000fffe0ff */
[----:B------:R-:W-:Y:S05]  /*6200*/  @P1 WARPSYNC.ALL ;  /* 0x0000000000001948 */ /* 0x000fea0003800000 */
[----:B------:R3:W4:Y:S04]  /*6210*/  @P1 LDSM.16.M88.4 R40, [R5] ;  /* 0x000000000528183b */ /* 0x0007280000000200 */
[----:B------:R3:W1:Y:S04]  /*6220*/  @P1 LDSM.16.M88.4 R44, [R4] ;  /* 0x00000000042c183b */ /* 0x0006680000000200 */
[----:B------:R3:W1:Y:S04]  /*6230*/  @P1 LDSM.16.M88.4 R52, [R87+UR48+0x400] ;  /* 0x000400305734183b */ /* 0x0006680008000200 */
[----:B------:R3:W1:Y:S02]  /*6240*/  @P1 LDSM.16.M88.4 R48, [R81+0x400] ;  /* 0x000400005130183b */ /* 0x0006640000000200 */
.L_x_93:
[----:B------:R-:W-:Y:S05]  /*6250*/  BSYNC B1 ;  /* 0x0000000000017941 */ /* 0x000fea0003800000 */
.L_x_92:
[----:B-1----:R-:W-:Y:S04]  /*6260*/  SHF.R.U32.HI R0, RZ, 0x15, R34 ;  /* 0x00000015ff007819 */ /* 0x002fe80000011622 */
[----:B------:R-:W-:Y:S01]  /*6270*/  LOP3.LUT P1, RZ, R0, 0x3, R69, 0x48, !PT ;  /* 0x0000000300ff7812 */ /* 0x000fe20007824845 */
[----:B------:R-:W-:Y:S01]  /*6280*/  @!UPT UIADD3 URZ, UPT, UPT, URZ, URZ, URZ ;  /* 0x000000fffffff290 */ /* 0x000fe2000fffe0ff */
[----:B--2---:R-:W-:Y:S11]  /*6290*/  @P0 BRA `(.L_x_97) ;  /* 0x0000000000080947 */ /* 0x004ff60003800000 */
[----:B------:R-:W1:Y:S02]  /*62a0*/  SYNCS.PHASECHK.TRANS64.TRYWAIT P0, [R83+URZ+0x90], R2 ;  /* 0x00009002530075a7 */ /* 0x000e6400080011ff */
[----:B-1----:R-:W-:Y:S05]  /*62b0*/  @!P0 BRA `(.L_x_98) ;  /* 0x0000005800448947 */ /* 0x002fea0003800000 */
.L_x_97:
[----:B------:R-:W-:Y:S05]  /*62c0*/  @!P1 BRA `(.L_x_99) ;  /* 0x0000000000409947 */ /* 0x000fea0003800000 */
[----:B------:R-:W3:Y:S01]  /*62d0*/  LDCU.64 UR8, c[0x4][0x70] ;  /* 0x01000e00ff0877ac */ /* 0x000ee20008000a00 */
[----:B------:R-:W-:Y:S01]  /*62e0*/  MOV R3, 0x0 ;  /* 0x0000000000037802 */ /* 0x000fe20000000f00 */
[----:B------:R-:W-:Y:S02]  /*62f0*/  HFMA2 R12, -RZ, RZ, 0, 5.9604644775390625e-08 ;  /* 0x00000001ff0c7431 */ /* 0x000fe400000001ff */
[----:B------:R-:W-:Y:S02]  /*6300*/  IMAD.MOV.U32 R8, RZ, RZ, 0x192 ;  /* 0x00000192ff087424 */ /* 0x000fe400078e00ff */
[----:B------:R-:W-:Y:S01]  /*6310*/  IMAD.MOV.U32 R13, RZ, RZ, RZ ;  /* 0x000000ffff0d7224 */ /* 0x000fe200078e00ff */
[----:B------:R-:W2:Y:S01]  /*6320*/  LDCU.64 UR6, c[0x4][0x78] ;  /* 0x01000f00ff0677ac */ /* 0x000ea20008000a00 */
[----:B-1----:R-:W1:Y:S01]  /*6330*/  LDC.64 R2, c[0x4][R3] ;  /* 0x0100000003027b82 */ /* 0x002e620000000a00 */
[----:B------:R-:W5:Y:S01]  /*6340*/  LDCU.64 UR4, c[0x4][0x10] ;  /* 0x01000200ff0477ac */ /* 0x000f620008000a00 */
[----:B---3--:R-:W-:Y:S01]  /*6350*/  MOV R5, UR9 ;  /* 0x0000000900057c02 */ /* 0x008fe20008000f00 */
[----:B------:R-:W-:Y:S01]  /*6360*/  IMAD.U32 R4, RZ, RZ, UR8 ;  /* 0x00000008ff047e24 */ /* 0x000fe2000f8e00ff */
[----:B--2---:R-:W-:Y:S01]  /*6370*/  MOV R7, UR7 ;  /* 0x0000000700077c02 */ /* 0x004fe20008000f00 */
[----:B------:R-:W-:Y:S01]  /*6380*/  IMAD.U32 R6, RZ, RZ, UR6 ;  /* 0x00000006ff067e24 */ /* 0x000fe2000f8e00ff */
[----:B-----5:R-:W-:Y:S01]  /*6390*/  MOV R11, UR5 ;  /* 0x00000005000b7c02 */ /* 0x020fe20008000f00 */
[----:B------:R-:W-:Y:S02]  /*63a0*/  IMAD.U32 R10, RZ, RZ, UR4 ;  /* 0x00000004ff0a7e24 */ /* 0x000fe4000f8e00ff */
[----:B------:R-:W-:Y:S07]  /*63b0*/  LEPC R20, `(.L_x_99) ;  /* 0x000000001014794e */ /* 0x000fee0000000000 */
[----:B-1--4-:R-:W-:Y:S05]  /*63c0*/  CALL.ABS.NOINC R2 ;  /* 0x0000000002007343 */ /* 0x012fea0003c00000 */
.L_x_99:
[----:B------:R-:W-:Y:S01]  /*63d0*/  LOP3.LUT R20, R52, 0xffffe000, RZ, 0xc0, !PT ;  /* 0xffffe00034147812 */ /* 0x000fe200078ec0ff */
[----:B------:R-:W-:Y:S05]  /*63e0*/  WARPSYNC.ALL ;  /* 0x0000000000007948 */ /* 0x000fea0003800000 */
[----:B------:R-:W-:Y:S01]  /*63f0*/  R2UR UR4, R34 ;  /* 0x00000000220472ca */ /* 0x000fe200000e0000 */
[----:B------:R-:W-:Y:S01]  /*6400*/  IMAD.SHL.U32 R90, R75, 0x4, RZ ;  /* 0x000000044b5a7824 */ /* 0x000fe200078e00ff */
[----:B------:R-:W-:Y:S01]  /*6410*/  LOP3.LUT R21, R53, 0xffffe000, RZ, 0xc0, !PT ;  /* 0xffffe00035157812 */ /* 0x000fe200078ec0ff */
[----:B------:R-:W-:Y:S01]  /*6420*/  BSSY.RECONVERGENT B0, `(.L_x_100) ;  /* 0x0000059000007945 */ /* 0x000fe20003800200 */
[----:B------:R-:W-:Y:S02]  /*6430*/  ISETP.NE.AND P0, PT, R76, RZ, PT ;  /* 0x000000ff4c00720c */ /* 0x000fe40003f05270 */
[----:B------:R-:W-:Y:S05]  /*6440*/  IADD3 R84, PT, PT, R84, R90, RZ ;  /* 0x0000005a54547210 */ /* 0x000fea0007ffe0ff */
[----:B------:R-:W-:Y:S02]  /*6450*/  IMAD.IADD R85, R74, 0x1, R84 ;  /* 0x000000014a557824 */ /* 0x000fe400078e0254 */
[----:B---3--:R-:W2:Y:S02]  /*6460*/  LDTM.16dp128bit.x8 R4, tmem[UR4] ;  /* 0x00000004000479ee */ /* 0x008ea40008180000 */
[C---:B--2---:R-:W-:Y:S01]  /*6470*/  FMUL R0, R33.reuse, R4 ;  /* 0x0000000421007220 */ /* 0x044fe20000400000 */
[C---:B-1----:R-:W-:Y:S01]  /*6480*/  FMUL R2, R33.reuse, R5 ;  /* 0x0000000521027220 */ /* 0x042fe20000400000 */
[C---:B------:R-:W-:Y:S01]  /*6490*/  FMUL R3, R33.reuse, R6 ;  /* 0x0000000621037220 */ /* 0x040fe20000400000 */
[----:B------:R-:W-:Y:S01]  /*64a0*/  FMUL R4, R33, R8 ;  /* 0x0000000821047220 */ /* 0x000fe20000400000 */
[C---:B------:R-:W-:Y:S01]  /*64b0*/  FFMA R36, R35.reuse, R20, R0 ;  /* 0x0000001423247223 */ /* 0x040fe20000000000 */
[----:B------:R-:W-:Y:S01]  /*64c0*/  LOP3.LUT R0, R54, 0xffffe000, RZ, 0xc0, !PT ;  /* 0xffffe00036007812 */ /* 0x000fe200078ec0ff */
[----:B------:R-:W-:Y:S01]  /*64d0*/  FFMA R37, R35, R21, R2 ;  /* 0x0000001523257223 */ /* 0x000fe20000000002 */
[----:B------:R-:W-:Y:S01]  /*64e0*/  LOP3.LUT R2, R55, 0xffffe000, RZ, 0xc0, !PT ;  /* 0xffffe00037027812 */ /* 0x000fe200078ec0ff */
[C---:B------:R-:W-:Y:S01]  /*64f0*/  FMUL R5, R33.reuse, R9 ;  /* 0x0000000921057220 */ /* 0x040fe20000400000 */
[----:B------:R-:W-:Y:S01]  /*6500*/  F2FP.TF32.F32.PACK_B R36, R36 ;  /* 0x00000024ff24723e */ /* 0x000fe200024050ff */
[C---:B------:R-:W-:Y:S01]  /*6510*/  FMUL R8, R33.reuse, R12 ;  /* 0x0000000c21087220 */ /* 0x040fe20000400000 */
[----:B------:R-:W-:Y:S01]  /*6520*/  F2FP.TF32.F32.PACK_B R37, R37 ;  /* 0x00000025ff25723e */ /* 0x000fe200024050ff */
[C---:B------:R-:W-:Y:S01]  /*6530*/  FMUL R9, R33.reuse, R13 ;  /* 0x0000000d21097220 */ /* 0x040fe20000400000 */
[C---:B------:R-:W-:Y:S01]  /*6540*/  FMUL R12, R33.reuse, R16 ;  /* 0x00000010210c7220 */ /* 0x040fe20000400000 */
[----:B------:R-:W-:Y:S01]  /*6550*/  LOP3.LUT R16, R48, 0xffffe000, RZ, 0xc0, !PT ;  /* 0xffffe00030107812 */ /* 0x000fe200078ec0ff */
[C---:B------:R-:W-:Y:S01]  /*6560*/  FMUL R7, R33.reuse, R7 ;  /* 0x0000000721077220 */ /* 0x040fe20000400000 */
[----:B------:R-:W-:Y:S01]  /*6570*/  FMUL R13, R33, R17 ;  /* 0x00000011210d7220 */ /* 0x000fe20000400000 */
[----:B------:R-:W-:Y:S01]  /*6580*/  LOP3.LUT R17, R49, 0xffffe000, RZ, 0xc0, !PT ;  /* 0xffffe00031117812 */ /* 0x000fe200078ec0ff */
[----:B------:R-:W-:Y:S01]  /*6590*/  FFMA R38, R35, R0, R3 ;  /* 0x0000000023267223 */ /* 0x000fe20000000003 */
[----:B------:R-:W-:Y:S01]  /*65a0*/  LOP3.LUT R0, R50, 0xffffe000, RZ, 0xc0, !PT ;  /* 0xffffe00032007812 */ /* 0x000fe200078ec0ff */
[----:B------:R-:W-:Y:S01]  /*65b0*/  FMUL R6, R33, R10 ;  /* 0x0000000a21067220 */ /* 0x000fe20000400000 */
[----:B----4-:R-:W-:Y:S01]  /*65c0*/  LOP3.LUT R3, R41, 0xffffe000, RZ, 0xc0, !PT ;  /* 0xffffe00029037812 */ /* 0x010fe200078ec0ff */
[----:B------:R-:W-:Y:S01]  /*65d0*/  FFMA R39, R35, R2, R7 ;  /* 0x0000000223277223 */ /* 0x000fe20000000007 */
[----:B------:R-:W-:Y:S01]  /*65e0*/  LOP3.LUT R2, R51, 0xffffe000, RZ, 0xc0, !PT ;  /* 0xffffe00033027812 */ /* 0x000fe200078ec0ff */
[C---:B------:R-:W-:Y:S01]  /*65f0*/  FFMA R4, R35.reuse, R16, R4 ;  /* 0x0000001023047223 */ /* 0x040fe20000000004 */
[----:B------:R-:W-:Y:S01]  /*6600*/  LOP3.LUT R16, R42, 0xffffe000, RZ, 0xc0, !PT ;  /* 0xffffe0002a107812 */ /* 0x000fe200078ec0ff */
[C---:B------:R-:W-:Y:S01]  /*6610*/  FFMA R5, R35.reuse, R17, R5 ;  /* 0x0000001123057223 */ /* 0x040fe20000000005 */
[----:B------:R-:W-:Y:S01]  /*6620*/  F2FP.TF32.F32.PACK_B R38, R38 ;  /* 0x00000026ff26723e */ /* 0x000fe200024050ff */
[----:B------:R-:W-:Y:S01]  /*6630*/  FFMA R6, R35, R0, R6 ;  /* 0x0000000023067223 */ /* 0x000fe20000000006 */
[----:B------:R-:W-:Y:S01]  /*6640*/  LOP3.LUT R0, R40, 0xffffe000, RZ, 0xc0, !PT ;  /* 0xffffe00028007812 */ /* 0x000fe200078ec0ff */
[C---:B------:R-:W-:Y:S01]  /*6650*/  FMUL R11, R33.reuse, R11 ;  /* 0x0000000b210b7220 */ /* 0x040fe20000400000 */
[----:B------:R-:W-:Y:S01]  /*6660*/  F2FP.TF32.F32.PACK_B R39, R39 ;  /* 0x00000027ff27723e */ /* 0x000fe200024050ff */
[----:B------:R-:W-:Y:S01]  /*6670*/  FMUL R10, R33, R14 ;  /* 0x0000000e210a7220 */ /* 0x000fe20000400000 */
[----:B------:R-:W-:Y:S01]  /*6680*/  F2FP.TF32.F32.PACK_B R4, R4 ;  /* 0x00000004ff04723e */ /* 0x000fe200024050ff */
[----:B------:R-:W-:Y:S01]  /*6690*/  FFMA R7, R35, R2, R11 ;  /* 0x0000000223077223 */ /* 0x000fe2000000000b */
[----:B------:R-:W-:Y:S01]  /*66a0*/  LOP3.LUT R2, R43, 0xffffe000, RZ, 0xc0, !PT ;  /* 0xffffe0002b027812 */ /* 0x000fe200078ec0ff */
[----:B------:R-:W-:Y:S01]  /*66b0*/  FFMA R8, R35, R0, R8 ;  /* 0x0000000023087223 */ /* 0x000fe20000000008 */
[----:B------:R-:W-:Y:S01]  /*66c0*/  LOP3.LUT R0, R44, 0xffffe000, RZ, 0xc0, !PT ;  /* 0xffffe0002c007812 */ /* 0x000fe200078ec0ff */
[----:B------:R1:W-:Y:S01]  /*66d0*/  STSM.16.M88.4 [R82+0x400], R36 ;  /* 0x0004002452007844 */ /* 0x0003e20000000200 */
[----:B------:R-:W-:Y:S01]  /*66e0*/  F2FP.TF32.F32.PACK_B R5, R5 ;  /* 0x00000005ff05723e */ /* 0x000fe200024050ff */
[----:B------:R-:W-:Y:S01]  /*66f0*/  FMUL R15, R33, R15 ;  /* 0x0000000f210f7220 */ /* 0x000fe20000400000 */
[----:B------:R-:W-:Y:S01]  /*6700*/  F2FP.TF32.F32.PACK_B R6, R6 ;  /* 0x00000006ff06723e */ /* 0x000fe200024050ff */
[C---:B------:R-:W-:Y:S01]  /*6710*/  FFMA R9, R35.reuse, R3, R9 ;  /* 0x0000000323097223 */ /* 0x040fe20000000009 */
[C---:B------:R-:W-:Y:S01]  /*6720*/  FFMA R10, R35.reuse, R16, R10 ;  /* 0x00000010230a7223 */ /* 0x040fe2000000000a */
[----:B------:R-:W-:Y:S01]  /*6730*/  FFMA R11, R35, R2, R15 ;  /* 0x00000002230b7223 */ /* 0x000fe2000000000f */
[----:B------:R-:W-:Y:S01]  /*6740*/  LOP3.LUT R2, R45, 0xffffe000, RZ, 0xc0, !PT ;  /* 0xffffe0002d027812 */ /* 0x000fe200078ec0ff */
[----:B------:R-:W-:Y:S01]  /*6750*/  FFMA R12, R35, R0, R12 ;  /* 0x00000000230c7223 */ /* 0x000fe2000000000c */
[----:B------:R-:W-:Y:S01]  /*6760*/  LOP3.LUT R3, R46, 0xffffe000, RZ, 0xc0, !PT ;  /* 0xffffe0002e037812 */ /* 0x000fe200078ec0ff */
[----:B------:R-:W-:Y:S01]  /*6770*/  FMUL R14, R33, R18 ;  /* 0x00000012210e7220 */ /* 0x000fe20000400000 */
[----:B------:R-:W-:Y:S01]  /*6780*/  LOP3.LUT R0, R47, 0xffffe000, RZ, 0xc0, !PT ;  /* 0xffffe0002f007812 */ /* 0x000fe200078ec0ff */
[----:B------:R-:W-:Y:S01]  /*6790*/  FMUL R19, R33, R19 ;  /* 0x0000001321137220 */ /* 0x000fe20000400000 */
[----:B------:R-:W-:Y:S01]  /*67a0*/  F2FP.TF32.F32.PACK_B R7, R7 ;  /* 0x00000007ff07723e */ /* 0x000fe200024050ff */
[C---:B------:R-:W-:Y:S01]  /*67b0*/  FFMA R13, R35.reuse, R2, R13 ;  /* 0x00000002230d7223 */ /* 0x040fe2000000000d */
[C---:B------:R-:W-:Y:S01]  /*67c0*/  FFMA R14, R35.reuse, R3, R14 ;  /* 0x00000003230e7223 */ /* 0x040fe2000000000e */
[----:B------:R-:W-:Y:S01]  /*67d0*/  FFMA R15, R35, R0, R19 ;  /* 0x00000000230f7223 */ /* 0x000fe20000000013 */
[----:B------:R-:W-:Y:S01]  /*67e0*/  F2FP.TF32.F32.PACK_B R8, R8 ;  /* 0x00000008ff08723e */ /* 0x000fe200024050ff */
[----:B------:R1:W-:Y:S01]  /*67f0*/  STSM.16.M88.4 [R81+0x400], R4 ;  /* 0x0004000451007844 */ /* 0x0003e20000000200 */
[----:B------:R-:W-:Y:S02]  /*6800*/  F2FP.TF32.F32.PACK_B R9, R9 ;  /* 0x00000009ff09723e */ /* 0x000fe400024050ff */
[----:B------:R-:W-:Y:S02]  /*6810*/  F2FP.TF32.F32.PACK_B R10, R10 ;  /* 0x0000000aff0a723e */ /* 0x000fe400024050ff */
[----:B------:R-:W-:Y:S02]  /*6820*/  F2FP.TF32.F32.PACK_B R11, R11 ;  /* 0x0000000bff0b723e */ /* 0x000fe400024050ff */
[----:B------:R-:W-:Y:S02]  /*6830*/  F2FP.TF32.F32.PACK_B R12, R12 ;  /* 0x0000000cff0c723e */ /* 0x000fe400024050ff */
[----:B------:R-:W-:Y:S01]  /*6840*/  F2FP.TF32.F32.PACK_B R13, R13 ;  /* 0x0000000dff0d723e */ /* 0x000fe200024050ff */
[----:B------:R1:W-:Y:S01]  /*6850*/  STSM.16.M88.4 [R84], R8 ;  /* 0x0000000854007844 */ /* 0x0003e20000000200 */
[----:B------:R-:W-:Y:S02]  /*6860*/  F2FP.TF32.F32.PACK_B R14, R14 ;  /* 0x0000000eff0e723e */ /* 0x000fe400024050ff */
[----:B------:R-:W-:Y:S05]  /*6870*/  F2FP.TF32.F32.PACK_B R15, R15 ;  /* 0x0000000fff0f723e */ /* 0x000fea00024050ff */
[----:B------:R1:W-:Y:S01]  /*6880*/  STSM.16.M88.4 [R85], R12 ;  /* 0x0000000c55007844 */ /* 0x0003e20000000200 */
[----:B------:R-:W-:Y:S01]  /*6890*/  @!PT LDS RZ, [RZ] ;  /* 0x00000000fffff984 */ /* 0x000fe20000000800 */
[----:B------:R-:W-:Y:S01]  /*68a0*/  @!PT LDS RZ, [RZ] ;  /* 0x00000000fffff984 */ /* 0x000fe20000000800 */
[----:B------:R-:W-:Y:S01]  /*68b0*/  @!PT LDS RZ, [RZ] ;  /* 0x00000000fffff984 */ /* 0x000fe20000000800 */
[----:B------:R-:W-:Y:S01]  /*68c0*/  @!PT LDS RZ, [RZ] ;  /* 0x00000000fffff984 */ /* 0x000fe20000000800 */
[----:B------:R2:W-:Y:S07]  /*68d0*/  MEMBAR.ALL.CTA ;  /* 0x0000000000007992 */ /* 0x0005ee0000008000 */
[----:B--2---:R-:W2:Y:S02]  /*68e0*/  FENCE.VIEW.ASYNC.S ;  /* 0x00000000000073c6 */ /* 0x004ea40000000000 */
[----:B--2---:R-:W-:Y:S06]  /*68f0*/  BAR.SYNC.DEFER_BLOCKING 0x1, 0x80 ;  /* 0x0042000000007b1d */ /* 0x004fec0000010000 */
[----:B------:R-:W-:Y:S05]  /*6900*/  @P0 BRA `(.L_x_101) ;  /* 0x0000000000280947 */ /* 0x000fea0003800000 */
[----:B------:R-:W-:Y:S02]  /*6910*/  UIADD3 UR4, UPT, UPT, UR48, 0x400, URZ ;  /* 0x0000040030047890 */ /* 0x000fe4000fffe0ff */
[----:B------:R-:W-:Y:S01]  /*6920*/  UIADD3 UR6, UP0, UPT, UR52, 0x680, URZ ;  /* 0x0000068034067890 */ /* 0x000fe2000ff1e0ff */
[----:B------:R-:W-:Y:S03]  /*6930*/  UMOV UR43, UR36 ;  /* 0x00000024002b7c82 */ /* 0x000fe60008000000 */
[----:B------:R-:W-:Y:S01]  /*6940*/  MOV R70, UR4 ;  /* 0x0000000400467c02 */ /* 0x000fe20008000f00 */
[----:B------:R-:W-:Y:S03]  /*6950*/  UIADD3.X UR7, UPT, UPT, URZ, UR53, URZ, UP0, !UPT ;  /* 0x00000035ff077290 */ /* 0x000fe600087fe4ff */
[----:B------:R-:W-:Y:S11]  /*6960*/  R2UR UR40, R70 ;  /* 0x00000000462872ca */ /* 0x000ff600000e0000 */
[----:B------:R-:W-:Y:S02]  /*6970*/  @!UPT UIADD3 URZ, UPT, UPT, URZ, URZ, URZ ;  /* 0x000000fffffff290 */ /* 0x000fe4000fffe0ff */
[----:B------:R2:W-:Y:S01]  /*6980*/  UTMASTG.3D [UR40], [UR6] ;  /* 0x00000028060073b5 */ /* 0x0005e20008010000 */
[----:B------:R0:W-:Y:S01]  /*6990*/  UTMACMDFLUSH ;  /* 0x00000000000079b7 */ /* 0x0001e20000000000 */
[----:B--2---:R-:W-:Y:S04]  /*69a0*/  DEPBAR.LE SB0, 0x1 ;  /* 0x000080400000791a */ /* 0x004fe80000000000 */
.L_x_101:
[----:B------:R-:W-:Y:S05]  /*69b0*/  BSYNC.RECONVERGENT B0 ;  /* 0x0000000000007941 */ /* 0x000fea0003800200 */
.L_x_100:
[----:B------:R-:W-:Y:S01]  /*69c0*/  BAR.SYNC.DEFER_BLOCKING 0x1, 0x80 ;  /* 0x0042000000007b1d */ /* 0x000fe20000010000 */
[----:B------:R-:W-:Y:S01]  /*69d0*/  ISETP.NE.AND P1, PT, R80, RZ, PT ;  /* 0x000000ff5000720c */ /* 0x000fe20003f25270 */
[----:B------:R-:W-:Y:S01]  /*69e0*/  UISETP.NE.AND UP0, UPT, UR49, URZ, UPT ;  /* 0x000000ff3100728c */ /* 0x000fe2000bf05270 */
[----:B------:R-:W-:Y:S11]  /*69f0*/  LEA R2, R86, UR48, 0x3 ;  /* 0x0000003056027c11 */ /* 0x000ff6000f8e18ff */
[----:B------:R-:W-:Y:S01]  /*6a00*/  @P1 SHF.L.U32 R3, RZ, 0x1f, RZ ;  /* 0x0000001fff031819 */ /* 0x000fe200000006ff */
[----:B------:R-:W-:Y:S06]  /*6a10*/  BRA.U !UP0, `(.L_x_102) ;  /* 0x0000000108247547 */ /* 0x000fec000b800000 */
[----:B-1----:R-:W-:Y:S01]  /*6a20*/  IMAD.U32 R4, RZ, RZ, UR51 ;  /* 0x00000033ff047e24 */ /* 0x002fe2000f8e00ff */
[----:B------:R-:W-:Y:S01]  /*6a30*/  MOV R0, UR37 ;  /* 0x0000002500007c02 */ /* 0x000fe20008000f00 */
[----:B------:R-:W-:Y:S03]  /*6a40*/  UIADD3 UR51, UPT, UPT, UR51, 0x1, URZ ;  /* 0x0000000133337890 */ /* 0x000fe6000fffe0ff */
[----:B------:R-:W-:Y:S01]  /*6a50*/  @P1 LEA R4, R4, UR48, 0x3 ;  /* 0x0000003004041c11 */ /* 0x000fe2000f8e18ff */
[----:B------:R-:W-:Y:S04]  /*6a60*/  UISETP.NE.AND UP0, UPT, UR51, 0x4, UPT ;  /* 0x000000043300788c */ /* 0x000fe8000bf05270 */
[----:B------:R-:W-:Y:S01]  /*6a70*/  @P1 VIADD R4, R4, 0x40 ;  /* 0x0000004004041836 */ /* 0x000fe20000000000 */
[----:B------:R-:W-:Y:S04]  /*6a80*/  USEL UR51, UR51, URZ, UP0 ;  /* 0x000000ff33337287 */ /* 0x000fe80008000000 */
[----:B------:R-:W-:Y:S04]  /*6a90*/  @P1 PRMT R0, R0, 0x654, R4 ;  /* 0x0000065400001816 */ /* 0x000fe80000000004 */
[----:B------:R2:W-:Y:S04]  /*6aa0*/  @P1 SYNCS.ARRIVE.TRANS64.RED.A1T0 RZ, [R0+URZ], RZ ;  /* 0x000000ff00ff19a7 */ /* 0x0005e800081004ff */
.L_x_102:
[----:B------:R-:W3:Y:S01]  /*6ab0*/  @P1 SYNCS.PHASECHK.TRANS64.TRYWAIT P0, [R2+URZ+0x20], R3 ;  /* 0x00002003020015a7 */ /* 0x000ee200080011ff */
[----:B------:R-:W-:Y:S01]  /*6ac0*/  BSSY B1, `(.L_x_103) ;  /* 0x0000017000017945 */ /* 0x000fe20003800000 */
[----:B---3--:R-:W-:Y:S03]  /*6ad0*/  @P1 SEL R88, RZ, 0x1, !P0 ;  /* 0x00000001ff581807 */ /* 0x008fe60004000000 */
[----:B------:R-:W-:Y:S05]  /*6ae0*/  @!P1 BRA `(.L_x_104) ;  /* 0x0000000000509947 */ /* 0x000fea0003800000 */
[----:B------:R-:W-:Y:S01]  /*6af0*/  ISETP.NE.AND P1, PT, R89, RZ, PT ;  /* 0x000000ff5900720c */ /* 0x000fe20003f25270 */
[----:B------:R-:W-:Y:S01]  /*6b00*/  BSSY B0, `(.L_x_105) ;  /* 0x000000a000007945 */ /* 0x000fe20003800000 */
[----:B------:R-:W-:Y:S11]  /*6b10*/  ISETP.NE.AND P0, PT, R88, RZ, PT ;  /* 0x000000ff5800720c */ /* 0x000ff60003f05270 */
[----:B-1----:R-:W-:Y:S04]  /*6b20*/  @P1 IMAD R5, R86, 0x2000, R87 ;  /* 0x0000200056051824 */ /* 0x002fe800078e0257 */
[----:B------:R-:W-:Y:S05]  /*6b30*/  @P1 VIADD R4, R5, UR48 ;  /* 0x0000003005041c36 */ /* 0x000fea0008000000 */
[----:B------:R-:W-:Y:S01]  /*6b40*/  @P1 IADD3 R3, PT, PT, R90, R4, RZ ;  /* 0x000000045a031210 */ /* 0x000fe20007ffe0ff */
[----:B------:R-:W-:Y:S01]  /*6b50*/  @P1 IMAD.IADD R4, R74, 0x1, R4 ;  /* 0x000000014a041824 */ /* 0x000fe200078e0204 */
[----:B------:R-:W-:Y:S06]  /*6b60*/  @P0 BRA `(.L_x_106) ;  /* 0x00000000000c0947 */ /* 0x000fec0003800000 */
[----:B--2---:R-:W-:Y:S04]  /*6b70*/  SHF.L.U32 R0, RZ, 0x1f, RZ ;  /* 0x0000001fff007819 */ /* 0x004fe800000006ff */
[----:B------:R-:W1:Y:S02]  /*6b80*/  SYNCS.PHASECHK.TRANS64.TRYWAIT P0, [R2+URZ+0x20], R0 ;  /* 0x00002000020075a7 */ /* 0x000e6400080011ff */
[----:B-1----:R-:W-:Y:S05]  /*6b90*/  @!P0 BRA `(.L_x_107) ;  /* 0x0000005000208947 */ /* 0x002fea0003800000 */
.L_x_106:
[----:B------:R-:W-:Y:S05]  /*6ba0*/  BSYNC B0 ;  /* 0x0000000000007941 */ /* 0x000fea0003800000 */
.L_x_105:
[----:B------:R-:W-:Y:S02]  /*6bb0*/  ISETP.NE.AND P0, PT, R89, RZ, PT ;  /* 0x000000ff5900720c */ /* 0x000fe40003f05270 */
[----:B------:R-:W-:Y:S11]  /*6bc0*/  IADD3 R86, PT, PT, R86, 0x1, RZ ;  /* 0x0000000156567810 */ /* 0x000ff60007ffe0ff */
[----:B-12---:R-:W-:Y:S01]  /*6bd0*/  @P0 IMAD.IADD R0, R74, 0x1, R3 ;  /* 0x000000014a000824 */ /* 0x006fe200078e0203 */
[----:B------:R-:W-:Y:S05]  /*6be0*/  @P0 WARPSYNC.ALL ;  /* 0x0000000000000948 */ /* 0x000fea0003800000 */
[----:B------:R3:W4:Y:S04]  /*6bf0*/  @P0 LDSM.16.M88.4 R52, [R5+UR48+0x400] ;  /* 0x000400300534083b */ /* 0x0007280008000200 */
[----:B------:R3:W1:Y:S04]  /*6c00*/  @P0 LDSM.16.M88.4 R48, [R4+0x400] ;  /* 0x000400000430083b */ /* 0x0006680000000200 */
[----:B------:R3:W2:Y:S04]  /*6c10*/  @P0 LDSM.16.M88.4 R40, [R3+0x400] ;  /* 0x000400000328083b */ /* 0x0006a80000000200 */
[----:B------:R3:W1:Y:S02]  /*6c20*/  @P0 LDSM.16.M88.4 R44, [R0+0x400] ;  /* 0x00040000002c083b */ /* 0x0006640000000200 */
.L_x_104:
[----:B------:R-:W-:Y:S05]  /*6c30*/  BSYNC B1 ;  /* 0x0000000000017941 */ /* 0x000fea0003800000 */
.L_x_103:
[----:B--23--:R-:W-:Y:S05]  /*6c40*/  VIADD R0, R34, 0x20 ;  /* 0x0000002022007836 */ /* 0x00cfea0000000000 */
[----:B------:R-:W-:Y:S04]  /*6c50*/  SHF.R.U32.HI R0, RZ, 0x15, R0 ;  /* 0x00000015ff007819 */ /* 0x000fe80000011600 */
[----:B------:R-:W-:Y:S11]  /*6c60*/  LOP3.LUT P0, RZ, R0, 0x3, R69, 0x48, !PT ;  /* 0x0000000300ff7812 */ /* 0x000ff60007804845 */
[----:B------:R-:W-:Y:S02]  /*6c70*/  @!UPT UIADD3 URZ, UPT, UPT, URZ, URZ, URZ ;  /* 0x000000fffffff290 */ /* 0x000fe4000fffe0ff */
[----:B------:R-:W-:Y:S05]  /*6c80*/  @!P0 BRA `(.L_x_108) ;  /* 0x0000000000408947 */ /* 0x000fea0003800000 */
[----:B------:R-:W2:Y:S01]  /*6c90*/  LDCU.64 UR8, c[0x4][0x70] ;  /* 0x01000e00ff0877ac */ /* 0x000ea20008000a00 */
[----:B------:R-:W-:Y:S01]  /*6ca0*/  MOV R3, 0x0 ;  /* 0x0000000000037802 */ /* 0x000fe20000000f00 */
[----:B-1----:R-:W-:Y:S02]  /*6cb0*/  HFMA2 R12, -RZ, RZ, 0, 5.9604644775390625e-08 ;  /* 0x00000001ff0c7431 */ /* 0x002fe400000001ff */
[----:B------:R-:W-:Y:S02]  /*6cc0*/  IMAD.MOV.U32 R8, RZ, RZ, 0x192 ;  /* 0x00000192ff087424 */ /* 0x000fe400078e00ff */
[----:B------:R-:W-:Y:S01]  /*6cd0*/  IMAD.MOV.U32 R13, RZ, RZ, RZ ;  /* 0x000000ffff0d7224 */ /* 0x000fe200078e00ff */
[----:B------:R-:W1:Y:S01]  /*6ce0*/  LDCU.64 UR6, c[0x4][0x78] ;  /* 0x01000f00ff0677ac */ /* 0x000e620008000a00 */
[----:B------:R-:W3:Y:S01]  /*6cf0*/  LDC.64 R2, c[0x4][R3] ;  /* 0x0100000003027b82 */ /* 0x000ee20000000a00 */
[----:B------:R-:W5:Y:S01]  /*6d00*/  LDCU.64 UR4, c[0x4][0x10] ;  /* 0x01000200ff0477ac */ /* 0x000f620008000a00 */
[----:B--2---:R-:W-:Y:S01]  /*6d10*/  MOV R5, UR9 ;  /* 0x0000000900057c02 */ /* 0x004fe20008000f00 */
[----:B------:R-:W-:Y:S01]  /*6d20*/  IMAD.U32 R4, RZ, RZ, UR8 ;  /* 0x00000008ff047e24 */ /* 0x000fe2000f8e00ff */
[----:B-1----:R-:W-:Y:S01]  /*6d30*/  MOV R7, UR7 ;  /* 0x0000000700077c02 */ /* 0x002fe20008000f00 */
[----:B------:R-:W-:Y:S01]  /*6d40*/  IMAD.U32 R6, RZ, RZ, UR6 ;  /* 0x00000006ff067e24 */ /* 0x000fe2000f8e00ff */
[----:B-----5:R-:W-:Y:S01]  /*6d50*/  MOV R11, UR5 ;  /* 0x00000005000b7c02 */ /* 0x020fe20008000f00 */
[----:B------:R-:W-:Y:S02]  /*6d60*/  IMAD.U32 R10, RZ, RZ, UR4 ;  /* 0x00000004ff0a7e24 */ /* 0x000fe4000f8e00ff */
[----:B------:R-:W-:Y:S07]  /*6d70*/  LEPC R20, `(.L_x_108) ;  /* 0x000000001014794e */ /* 0x000fee0000000000 */
[----:B---34-:R-:W-:Y:S05]  /*6d80*/  CALL.ABS.NOINC R2 ;  /* 0x0000000002007343 */ /* 0x018fea0003c00000 */
.L_x_108:
[----:B------:R-:W-:Y:S01]  /*6d90*/  ISETP.NE.AND P6, PT, R80, RZ, PT ;  /* 0x000000ff5000720c */ /* 0x000fe20003fc5270 */
[----:B------:R-:W-:Y:S05]  /*6da0*/  WARPSYNC.ALL ;  /* 0x0000000000007948 */ /* 0x000fea0003800000 */
[----:B------:R-:W-:Y:S01]  /*6db0*/  R2UR UR4, R34 ;  /* 0x00000000220472ca */ /* 0x000fe200000e0000 */
[----:B------:R-:W-:Y:S01]  /*6dc0*/  IMAD.U32 R0, RZ, RZ, UR51 ;  /* 0x00000033ff007e24 */ /* 0x000fe2000f8e00ff */
[----:B----4-:R-:W-:Y:S01]  /*6dd0*/  LOP3.LUT R20, R52, 0xffffe000, RZ, 0xc0, !PT ;  /* 0xffffe00034147812 */ /* 0x010fe200078ec0ff */
[----:B------:R-:W-:Y:S01]  /*6de0*/  IMAD.U32 R21, RZ, RZ, UR37 ;  /* 0x00000025ff157e24 */ /* 0x000fe2000f8e00ff */
[----:B------:R-:W-:Y:S01]  /*6df0*/  ISETP.NE.AND P0, PT, R76, RZ, PT ;  /* 0x000000ff4c00720c */ /* 0x000fe20003f05270 */
[----:B------:R-:W-:Y:S02]  /*6e00*/  BSSY.RECONVERGENT B0, `(.L_x_109) ;  /* 0x000005b000007945 */ /* 0x000fe40003800200 */
[----:B------:R-:W-:Y:S05]  /*6e10*/  @P6 LEA R0, R0, UR48, 0x3 ;  /* 0x0000003000006c11 */ /* 0x000fea000f8e18ff */
[----:B------:R-:W-:Y:S01]  /*6e20*/  @P6 VIADD R0, R0, 0x40 ;  /* 0x0000004000006836 */ /* 0x000fe20000000000 */
[----:B-1----:R-:W1:Y:S04]  /*6e30*/  LDTM.16dp128bit.x8 R4, tmem[UR4+0x20] ;  /* 0x00002004000479ee */ /* 0x002e680008180000 */
[----:B------:R-:W-:Y:S01]  /*6e40*/  @P6 PRMT R21, R21, 0x654, R0 ;  /* 0x0000065415156816 */ /* 0x000fe20000000000 */
[C---:B-1----:R-:W-:Y:S01]  /*6e50*/  FMUL R0, R33.reuse, R4 ;  /* 0x0000000421007220 */ /* 0x042fe20000400000 */
[C---:B------:R-:W-:Y:S01]  /*6e60*/  FMUL R4, R33.reuse, R8 ;  /* 0x0000000821047220 */ /* 0x040fe20000400000 */
[C---:B------:R-:W-:Y:S01]  /*6e70*/  FMUL R8, R33.reuse, R12 ;  /* 0x0000000c21087220 */ /* 0x040fe20000400000 */
[----:B------:R-:W-:Y:S01]  /*6e80*/  FMUL R12, R33, R16 ;  /* 0x00000010210c7220 */ /* 0x000fe20000400000 */
[----:B------:R-:W-:Y:S01]  /*6e90*/  LOP3.LUT R16, R53, 0xffffe000, RZ, 0xc0, !PT ;  /* 0xffffe00035107812 */ /* 0x000fe200078ec0ff */
[C---:B------:R-:W-:Y:S01]  /*6ea0*/  FMUL R2, R33.reuse, R5 ;  /* 0x0000000521027220 */ /* 0x040fe20000400000 */
[C---:B------:R-:W-:Y:S01]  /*6eb0*/  FMUL R3, R33.reuse, R6 ;  /* 0x0000000621037220 */ /* 0x040fe20000400000 */
[----:B------:R-:W-:Y:S01]  /*6ec0*/  FMUL R5, R33, R9 ;  /* 0x0000000921057220 */ /* 0x000fe20000400000 */
[----:B------:R-:W-:Y:S01]  /*6ed0*/  FFMA R36, R35, R20, R0 ;  /* 0x0000001423247223 */ /* 0x000fe20000000000 */
[----:B------:R-:W-:Y:S01]  /*6ee0*/  LOP3.LUT R0, R54, 0xffffe000, RZ, 0xc0, !PT ;  /* 0xffffe00036007812 */ /* 0x000fe200078ec0ff */
[C---:B------:R-:W-:Y:S01]  /*6ef0*/  FMUL R6, R33.reuse, R10 ;  /* 0x0000000a21067220 */ /* 0x040fe20000400000 */
[C---:B------:R-:W-:Y:S01]  /*6f00*/  FMUL R9, R33.reuse, R13 ;  /* 0x0000000d21097220 */ /* 0x040fe20000400000 */
[C---:B------:R-:W-:Y:S01]  /*6f10*/  FMUL R10, R33.reuse, R14 ;  /* 0x0000000e210a7220 */ /* 0x040fe20000400000 */
[----:B------:R-:W-:Y:S01]  /*6f20*/  F2FP.TF32.F32.PACK_B R36, R36 ;  /* 0x00000024ff24723e */ /* 0x000fe200024050ff */
[----:B------:R-:W-:Y:S01]  /*6f30*/  FMUL R13, R33, R17 ;  /* 0x00000011210d7220 */ /* 0x000fe20000400000 */
[----:B------:R-:W-:Y:S01]  /*6f40*/  LOP3.LUT R17, R55, 0xffffe000, RZ, 0xc0, !PT ;  /* 0xffffe00037117812 */ /* 0x000fe200078ec0ff */
[----:B------:R-:W-:Y:S01]  /*6f50*/  FMUL R14, R33, R18 ;  /* 0x00000012210e7220 */ /* 0x000fe20000400000 */
[----:B------:R-:W-:Y:S01]  /*6f60*/  LOP3.LUT R18, R48, 0xffffe000, RZ, 0xc0, !PT ;  /* 0xffffe00030127812 */ /* 0x000fe200078ec0ff */
[----:B------:R-:W-:Y:S01]  /*6f70*/  FFMA R37, R35, R16, R2 ;  /* 0x0000001023257223 */ /* 0x000fe20000000002 */
[----:B------:R-:W-:Y:S01]  /*6f80*/  LOP3.LUT R2, R49, 0xffffe000, RZ, 0xc0, !PT ;  /* 0xffffe00031027812 */ /* 0x000fe200078ec0ff */
[----:B------:R-:W-:Y:S01]  /*6f90*/  FMUL R7, R33, R7 ;  /* 0x0000000721077220 */ /* 0x000fe20000400000 */
[----:B------:R-:W-:Y:S01]  /*6fa0*/  LOP3.LUT R16, R41, 0xffffe000, RZ, 0xc0, !PT ;  /* 0xffffe00029107812 */ /* 0x000fe200078ec0ff */
[C---:B------:R-:W-:Y:S01]  /*6fb0*/  FFMA R38, R35.reuse, R0, R3 ;  /* 0x0000000023267223 */ /* 0x040fe20000000003 */
[----:B------:R-:W-:Y:S01]  /*6fc0*/  LOP3.LUT R0, R50, 0xffffe000, RZ, 0xc0, !PT ;  /* 0xffffe00032007812 */ /* 0x000fe200078ec0ff */
[C---:B------:R-:W-:Y:S01]  /*6fd0*/  FFMA R39, R35.reuse, R17, R7 ;  /* 0x0000001123277223 */ /* 0x040fe20000000007 */
[----:B------:R-:W-:Y:S01]  /*6fe0*/  LOP3.LUT R3, R40, 0xffffe000, RZ, 0xc0, !PT ;  /* 0xffffe00028037812 */ /* 0x000fe200078ec0ff */
[C---:B------:R-:W-:Y:S01]  /*6ff0*/  FFMA R4, R35.reuse, R18, R4 ;  /* 0x0000001223047223 */ /* 0x040fe20000000004 */
[----:B------:R-:W-:Y:S01]  /*7000*/  F2FP.TF32.F32.PACK_B R37, R37 ;  /* 0x00000025ff25723e */ /* 0x000fe200024050ff */
[----:B------:R-:W-:Y:S01]  /*7010*/  FFMA R5, R35, R2, R5 ;  /* 0x0000000223057223 */ /* 0x000fe20000000005 */
[----:B------:R-:W-:Y:S01]  /*7020*/  LOP3.LUT R2, R51, 0xffffe000, RZ, 0xc0, !PT ;  /* 0xffffe00033027812 */ /* 0x000fe200078ec0ff */
[----:B------:R-:W-:Y:S01]  /*7030*/  FMUL R11, R33, R11 ;  /* 0x0000000b210b7220 */ /* 0x000fe20000400000 */
[----:B------:R-:W-:Y:S01]  /*7040*/  F2FP.TF32.F32.PACK_B R38, R38 ;  /* 0x00000026ff26723e */ /* 0x000fe200024050ff */
[C---:B------:R-:W-:Y:S01]  /*7050*/  FFMA R6, R35.reuse, R0, R6 ;  /* 0x0000000023067223 */ /* 0x040fe20000000006 */
[----:B------:R-:W-:Y:S01]  /*7060*/  LOP3.LUT R0, R42, 0xffffe000, RZ, 0xc0, !PT ;  /* 0xffffe0002a007812 */ /* 0x000fe200078ec0ff */
[----:B------:R-:W-:Y:S01]  /*7070*/  FFMA R7, R35, R2, R11 ;  /* 0x0000000223077223 */ /* 0x000fe2000000000b */
[----:B------:R-:W-:Y:S01]  /*7080*/  LOP3.LUT R2, R43, 0xffffe000, RZ, 0xc0, !PT ;  /* 0xffffe0002b027812 */ /* 0x000fe200078ec0ff */
[----:B------:R-:W-:Y:S01]  /*7090*/  FFMA R8, R35, R3, R8 ;  /* 0x0000000323087223 */ /* 0x000fe20000000008 */
[----:B------:R-:W-:Y:S01]  /*70a0*/  LOP3.LUT R3, R45, 0xffffe000, RZ, 0xc0, !PT ;  /* 0xffffe0002d037812 */ /* 0x000fe200078ec0ff */
[----:B------:R-:W-:Y:S01]  /*70b0*/  FFMA R9, R35, R16, R9 ;  /* 0x0000001023097223 */ /* 0x000fe20000000009 */
[----:B------:R-:W-:Y:S01]  /*70c0*/  F2FP.TF32.F32.PACK_B R39, R39 ;  /* 0x00000027ff27723e */ /* 0x000fe200024050ff */
[----:B------:R-:W-:Y:S01]  /*70d0*/  FMUL R15, R33, R15 ;  /* 0x0000000f210f7220 */ /* 0x000fe20000400000 */
[----:B------:R-:W-:Y:S01]  /*70e0*/  LOP3.LUT R16, R46, 0xffffe000, RZ, 0xc0, !PT ;  /* 0xffffe0002e107812 */ /* 0x000fe200078ec0ff */
[C---:B------:R-:W-:Y:S01]  /*70f0*/  FFMA R10, R35.reuse, R0, R10 ;  /* 0x00000000230a7223 */ /* 0x040fe2000000000a */
        /* <DEDUP_REMOVED lines=8> */
[----:B------:R-:W-:Y:S01]  /*7180*/  F2FP.TF32.F32.PACK_B R6, R6 ;  /* 0x00000006ff06723e */ /* 0x000fe200024050ff */
[C---:B------:R-:W-:Y:S01]  /*7190*/  FFMA R13, R35.reuse, R3, R13 ;  /* 0x00000003230d7223 */ /* 0x040fe2000000000d */
[----:B------:R-:W-:Y:S01]  /*71a0*/  F2FP.TF32.F32.PACK_B R7, R7 ;  /* 0x00000007ff07723e */ /* 0x000fe200024050ff */
[C---:B------:R-:W-:Y:S01]  /*71b0*/  FFMA R14, R35.reuse, R16, R14 ;  /* 0x00000010230e7223 */ /* 0x040fe2000000000e */
[----:B------:R-:W-:Y:S01]  /*71c0*/  FFMA R15, R35, R2, R19 ;  /* 0x00000002230f7223 */ /* 0x000fe20000000013 */
[----:B------:R-:W-:Y:S02]  /*71d0*/  F2FP.TF32.F32.PACK_B R8, R8 ;  /* 0x00000008ff08723e */ /* 0x000fe400024050ff */
[----:B------:R1:W-:Y:S01]  /*71e0*/  STSM.16.M88.4 [R81+0x2400], R4 ;  /* 0x0024000451007844 */ /* 0x0003e20000000200 */
[----:B------:R-:W-:Y:S02]  /*71f0*/  F2FP.TF32.F32.PACK_B R9, R9 ;  /* 0x00000009ff09723e */ /* 0x000fe400024050ff */
[----:B------:R-:W-:Y:S02]  /*7200*/  F2FP.TF32.F32.PACK_B R10, R10 ;  /* 0x0000000aff0a723e */ /* 0x000fe400024050ff */
[----:B------:R-:W-:Y:S02]  /*7210*/  F2FP.TF32.F32.PACK_B R11, R11 ;  /* 0x0000000bff0b723e */ /* 0x000fe400024050ff */
[----:B------:R-:W-:Y:S02]  /*7220*/  F2FP.TF32.F32.PACK_B R12, R12 ;  /* 0x0000000cff0c723e */ /* 0x000fe400024050ff */
[----:B------:R-:W-:Y:S01]  /*7230*/  F2FP.TF32.F32.PACK_B R13, R13 ;  /* 0x0000000dff0d723e */ /* 0x000fe200024050ff */
[----:B------:R1:W-:Y:S01]  /*7240*/  STSM.16.M88.4 [R84+0x2000], R8 ;  /* 0x0020000854007844 */ /* 0x0003e20000000200 */
[----:B------:R-:W-:Y:S02]  /*7250*/  F2FP.TF32.F32.PACK_B R14, R14 ;  /* 0x0000000eff0e723e */ /* 0x000fe400024050ff */
[----:B------:R-:W-:Y:S02]  /*7260*/  F2FP.TF32.F32.PACK_B R15, R15 ;  /* 0x0000000fff0f723e */ /* 0x000fe400024050ff */
[----:B------:R-:W-:Y:S02]  /*7270*/  LEA R0, R86, UR48, 0x3 ;  /* 0x0000003056007c11 */ /* 0x000fe4000f8e18ff */
[----:B------:R-:W-:Y:S01]  /*7280*/  @P6 SHF.L.U32 R2, RZ, 0x1f, RZ ;  /* 0x0000001fff026819 */ /* 0x000fe200000006ff */
[----:B------:R1:W-:Y:S01]  /*7290*/  STSM.16.M88.4 [R85+0x2000], R12 ;  /* 0x0020000c55007844 */ /* 0x0003e20000000200 */
        /* <DEDUP_REMOVED lines=8> */
[----:B------:R-:W-:Y:S02]  /*7320*/  UIADD3 UR8, UP0, UPT, UR52, 0x680, URZ ;  /* 0x0000068034087890 */ /* 0x000fe4000ff1e0ff */
[----:B------:R-:W-:Y:S02]  /*7330*/  UIADD3 UR5, UPT, UPT, UR41, 0x20, URZ ;  /* 0x0000002029057890 */ /* 0x000fe4000fffe0ff */
[----:B------:R-:W-:Y:S02]  /*7340*/  UIADD3 UR4, UPT, UPT, UR48, 0x2400, URZ ;  /* 0x0000240030047890 */ /* 0x000fe4000fffe0ff */
[----:B------:R-:W-:Y:S01]  /*7350*/  UIADD3.X UR9, UPT, UPT, URZ, UR53, URZ, UP0, !UPT ;  /* 0x00000035ff097290 */ /* 0x000fe200087fe4ff */
[----:B------:R-:W-:Y:S01]  /*7360*/  UMOV UR6, UR42 ;  /* 0x0000002a00067c82 */ /* 0x000fe20008000000 */
[----:B------:R-:W-:Y:S07]  /*7370*/  UMOV UR7, UR36 ;  /* 0x0000002400077c82 */ /* 0x000fee0008000000 */
[----:B------:R2:W-:Y:S01]  /*7380*/  UTMASTG.3D [UR4], [UR8] ;  /* 0x00000004080073b5 */ /* 0x0005e20008010000 */
[----:B------:R0:W-:Y:S01]  /*7390*/  UTMACMDFLUSH ;  /* 0x00000000000079b7 */ /* 0x0001e20000000000 */
[----:B--2---:R-:W-:Y:S04]  /*73a0*/  DEPBAR.LE SB0, 0x1 ;  /* 0x000080400000791a */ /* 0x004fe80000000000 */
.L_x_110:
[----:B------:R-:W-:Y:S05]  /*73b0*/  BSYNC.RECONVERGENT B0 ;  /* 0x0000000000007941 */ /* 0x000fea0003800200 */
.L_x_109:
[----:B------:R-:W-:Y:S01]  /*73c0*/  BAR.SYNC.DEFER_BLOCKING 0x1, 0x80 ;  /* 0x0042000000007b1d */ /* 0x000fe20000010000 */
[----:B------:R-:W-:Y:S04]  /*73d0*/  UIADD3 UR40, UPT, UPT, UR51, 0x1, URZ ;  /* 0x0000000133287890 */ /* 0x000fe8000fffe0ff */
[----:B------:R-:W-:Y:S04]  /*73e0*/  UISETP.NE.AND UP0, UPT, UR40, 0x4, UPT ;  /* 0x000000042800788c */ /* 0x000fe8000bf05270 */
[----:B------:R-:W-:Y:S01]  /*73f0*/  USEL UR40, UR40, URZ, UP0 ;  /* 0x000000ff28287287 */ /* 0x000fe20008000000 */
[----:B------:R2:W-:Y:S01]  /*7400*/  @P6 SYNCS.ARRIVE.TRANS64.RED.A1T0 RZ, [R21+URZ], RZ ;  /* 0x000000ff15ff69a7 */ /* 0x0005e200081004ff */
[----:B------:R-:W-:Y:S01]  /*7410*/  BSSY B1, `(.L_x_111) ;  /* 0x0000018000017945 */ /* 0x000fe20003800000 */
[----:B------:R-:W3:Y:S02]  /*7420*/  @P6 SYNCS.PHASECHK.TRANS64.TRYWAIT P0, [R0+URZ+0x20], R2 ;  /* 0x00002002000065a7 */ /* 0x000ee400080011ff */
[----:B---3--:R-:W-:Y:S01]  /*7430*/  @P6 SEL R88, RZ, 0x1, !P0 ;  /* 0x00000001ff586807 */ /* 0x008fe20004000000 */
[----:B--2---:R-:W-:Y:S06]  /*7440*/  @!P6 BRA `(.L_x_112) ;  /* 0x000000000050e947 */ /* 0x004fec0003800000 */
        /* <DEDUP_REMOVED lines=8> */
[----:B------:R-:W-:Y:S04]  /*74d0*/  SHF.L.U32 R5, RZ, 0x1f, RZ ;  /* 0x0000001fff057819 */ /* 0x000fe800000006ff */
[----:B------:R-:W1:Y:S02]  /*74e0*/  SYNCS.PHASECHK.TRANS64.TRYWAIT P0, [R0+URZ+0x20], R5 ;  /* 0x00002005000075a7 */ /* 0x000e6400080011ff */
[----:B-1----:R-:W-:Y:S05]  /*74f0*/  @!P0 BRA `(.L_x_115) ;  /* 0x0000004400dc8947 */ /* 0x002fea0003800000 */
.L_x_114:
[----:B------:R-:W-:Y:S05]  /*7500*/  BSYNC B0 ;  /* 0x0000000000007941 */ /* 0x000fea0003800000 */
.L_x_113:
[----:B------:R-:W-:Y:S02]  /*7510*/  ISETP.NE.AND P0, PT, R89, RZ, PT ;  /* 0x000000ff5900720c */ /* 0x000fe40003f05270 */
[----:B------:R-:W-:Y:S11]  /*7520*/  IADD3 R86, PT, PT, R86, 0x1, RZ ;  /* 0x0000000156567810 */ /* 0x000ff60007ffe0ff */
[----:B-1----:R-:W-:Y:S01]  /*7530*/  @P0 IMAD.IADD R0, R74, 0x1, R2 ;  /* 0x000000014a000824 */ /* 0x002fe200078e0202 */
[----:B------:R-:W-:Y:S05]  /*7540*/  @P0 WARPSYNC.ALL ;  /* 0x0000000000000948 */ /* 0x000fea0003800000 */
[----:B------:R2:W3:Y:S04]  /*7550*/  @P0 LDSM.16.M88.4 R52, [R4+UR48+0x400] ;  /* 0x000400300434083b */ /* 0x0004e80008000200 */
[----:B------:R2:W4:Y:S04]  /*7560*/  @P0 LDSM.16.M88.4 R48, [R3+0x400] ;  /* 0x000400000330083b */ /* 0x0005280000000200 */
[----:B------:R2:W1:Y:S04]  /*7570*/  @P0 LDSM.16.M88.4 R40, [R2+0x400] ;  /* 0x000400000228083b */ /* 0x0004680000000200 */
[----:B------:R2:W1:Y:S02]  /*7580*/  @P0 LDSM.16.M88.4 R44, [R0+0x400] ;  /* 0x00040000002c083b */ /* 0x0004640000000200 */
.L_x_112:
[----:B------:R-:W-:Y:S05]  /*7590*/  BSYNC B1 ;  /* 0x0000000000017941 */ /* 0x000fea0003800000 */
.L_x_111:
[----:B--2---:R-:W-:Y:S05]  /*75a0*/  VIADD R0, R34, 0x40 ;  /* 0x0000004022007836 */ /* 0x004fea0000000000 */
        /* <DEDUP_REMOVED lines=20> */
.L_x_116:
[----:B------:R-:W-:Y:S01]  /*76f0*/  ISETP.NE.AND P6, PT, R80, RZ, PT ;  /* 0x000000ff5000720c */ /* 0x000fe20003fc5270 */
[----:B------:R-:W-:Y:S05]  /*7700*/  WARPSYNC.ALL ;  /* 0x0000000000007948 */ /* 0x000fea0003800000 */
[----:B------:R-:W-:Y:S01]  /*7710*/  R2UR UR4, R34 ;  /* 0x00000000220472ca */ /* 0x000fe200000e0000 */
[----:B------:R-:W-:Y:S01]  /*7720*/  IMAD.U32 R0, RZ, RZ, UR40 ;  /* 0x00000028ff007e24 */ /* 0x000fe2000f8e00ff */
[----:B---3--:R-:W-:Y:S01]  /*7730*/  LOP3.LUT R20, R52, 0xffffe000, RZ, 0xc0, !PT ;  /* 0xffffe00034147812 */ /* 0x008fe200078ec0ff */
        /* <DEDUP_REMOVED lines=24> */
[----:B----4-:R-:W-:Y:S01]  /*78c0*/  LOP3.LUT R18, R48, 0xffffe000, RZ, 0xc0, !PT ;  /* 0xffffe00030127812 */ /* 0x010fe200078ec0ff */
        /* <DEDUP_REMOVED lines=68> */
.L_x_118:
[----:B------:R-:W-:Y:S05]  /*7d10*/  BSYNC.RECONVERGENT B0 ;  /* 0x0000000000007941 */ /* 0x000fea0003800200 */
.L_x_117:
[----:B------:R-:W-:Y:S01]  /*7d20*/  BAR.SYNC.DEFER_BLOCKING 0x1, 0x80 ;  /* 0x0042000000007b1d */ /* 0x000fe20000010000 */
[----:B------:R-:W-:Y:S01]  /*7d30*/  UIADD3 UR43, UPT, UPT, UR40, 0x1, URZ ;  /* 0x00000001282b7890 */ /* 0x000fe2000fffe0ff */
[----:B------:R-:W-:Y:S03]  /*7d40*/  HFMA2 R91, -RZ, RZ, 0, 0 ;  /* 0x00000000ff5b7431 */ /* 0x000fe600000001ff */
        /* <DEDUP_REMOVED lines=18> */
.L_x_122:
[----:B------:R-:W-:Y:S05]  /*7e70*/  BSYNC B0 ;  /* 0x0000000000007941 */ /* 0x000fea0003800000 */
.L_x_121:
[----:B------:R-:W-:Y:S01]  /*7e80*/  ISETP.NE.AND P0, PT, R89, RZ, PT ;  /* 0x000000ff5900720c */ /* 0x000fe20003f05270 */
[----:B------:R-:W-:Y:S11]  /*7e90*/  VIADD R86, R86, 0x1 ;  /* 0x0000000156567836 */ /* 0x000ff60000000000 */
[----:B------:R-:W-:Y:S01]  /*7ea0*/  @!UPT UIADD3 URZ, UPT, UPT, URZ, URZ, URZ ;  /* 0x000000fffffff290 */ /* 0x000fe2000fffe0ff */
[----:B-1----:R-:W-:Y:S01]  /*7eb0*/  @P0 IMAD.IADD R0, R74, 0x1, R2 ;  /* 0x000000014a000824 */ /* 0x002fe200078e0202 */
[----:B------:R-:W-:Y:S05]  /*7ec0*/  @P0 WARPSYNC.ALL ;  /* 0x0000000000000948 */ /* 0x000fea0003800000 */
[----:B------:R2:W3:Y:S04]  /*7ed0*/  @P0 LDSM.16.M88.4 R52, [R4+UR48+0x400] ;  /* 0x000400300434083b */ /* 0x0004e80008000200 */
[----:B------:R2:W4:Y:S04]  /*7ee0*/  @P0 LDSM.16.M88.4 R48, [R3+0x400] ;  /* 0x000400000330083b */ /* 0x0005280000000200 */
[----:B------:R2:W1:Y:S04]  /*7ef0*/  @P0 LDSM.16.M88.4 R40, [R2+0x400] ;  /* 0x000400000228083b */ /* 0x0004680000000200 */
[----:B------:R2:W1:Y:S01]  /*7f00*/  @P0 LDSM.16.M88.4 R44, [R0+0x400] ;  /* 0x00040000002c083b */ /* 0x0004620000000200 */
[C---:B------:R-:W-:Y:S04]  /*7f10*/  ISETP.NE.AND P0, PT, R86.reuse, 0x4, PT ;  /* 0x000000045600780c */ /* 0x040fe80003f05270 */
[----:B------:R-:W-:Y:S02]  /*7f20*/  SEL R86, R86, RZ, P0 ;  /* 0x000000ff56567207 */ /* 0x000fe40000000000 */
[----:B------:R-:W-:Y:S02]  /*7f30*/  SEL R91, RZ, 0x1, P0 ;  /* 0x00000001ff5b7807 */ /* 0x000fe40000000000 */
.L_x_120:
[----:B------:R-:W-:Y:S05]  /*7f40*/  BSYNC B1 ;  /* 0x0000000000017941 */ /* 0x000fea0003800000 */
.L_x_119:
        /* <DEDUP_REMOVED lines=21> */
.L_x_124:
        /* <DEDUP_REMOVED lines=79> */
[----:B------:R-:W-:Y:S01]  /*8590*/  @P6 SHF.L.U32 R2, R91, 0x1f, RZ ;  /* 0x0000001f5b026819 */ /* 0x000fe200000006ff */
        /* <DEDUP_REMOVED lines=18> */
.L_x_126:
[----:B------:R-:W-:Y:S05]  /*86c0*/  BSYNC.RECONVERGENT B0 ;  /* 0x0000000000007941 */ /* 0x000fea0003800200 */
.L_x_125:
        /* <DEDUP_REMOVED lines=17> */
[----:B------:R-:W-:Y:S04]  /*87e0*/  SHF.L.U32 R5, R91, 0x1f, RZ ;  /* 0x0000001f5b057819 */ /* 0x000fe800000006ff */
[----:B------:R-:W1:Y:S02]  /*87f0*/  SYNCS.PHASECHK.TRANS64.TRYWAIT P0, [R0+URZ+0x20], R5 ;  /* 0x00002005000075a7 */ /* 0x000e6400080011ff */
[----:B-1----:R-:W-:Y:S05]  /*8800*/  @!P0 BRA `(.L_x_131) ;  /* 0x0000003400408947 */ /* 0x002fea0003800000 */
.L_x_130:
[----:B------:R-:W-:Y:S05]  /*8810*/  BSYNC B0 ;  /* 0x0000000000007941 */ /* 0x000fea0003800000 */
.L_x_129:
[----:B------:R-:W-:Y:S01]  /*8820*/  ISETP.NE.AND P0, PT, R89, RZ, PT ;  /* 0x000000ff5900720c */ /* 0x000fe20003f05270 */
[----:B------:R-:W-:Y:S11]  /*8830*/  VIADD R86, R86, 0x1 ;  /* 0x0000000156567836 */ /* 0x000ff60000000000 */
[----:B------:R-:W-:Y:S01]  /*8840*/  @!UPT UIADD3 URZ, UPT, UPT, URZ, URZ, URZ ;  /* 0x000000fffffff290 */ /* 0x000fe2000fffe0ff */
[----:B-1----:R-:W-:Y:S01]  /*8850*/  @P0 IMAD.IADD R0, R74, 0x1, R2 ;  /* 0x000000014a000824 */ /* 0x002fe200078e0202 */
[----:B------:R-:W-:Y:S05]  /*8860*/  @P0 WARPSYNC.ALL ;  /* 0x0000000000000948 */ /* 0x000fea0003800000 */
[----:B------:R-:W2:Y:S04]  /*8870*/  @P0 LDSM.16.M88.4 R52, [R4+UR48+0x400] ;  /* 0x000400300434083b */ /* 0x000ea80008000200 */
[----:B------:R-:W3:Y:S04]  /*8880*/  @P0 LDSM.16.M88.4 R48, [R3+0x400] ;  /* 0x000400000330083b */ /* 0x000ee80000000200 */
[----:B------:R-:W4:Y:S04]  /*8890*/  @P0 LDSM.16.M88.4 R40, [R2+0x400] ;  /* 0x000400000228083b */ /* 0x000f280000000200 */
[----:B------:R1:W2:Y:S01]  /*88a0*/  @P0 LDSM.16.M88.4 R44, [R0+0x400] ;  /* 0x00040000002c083b */ /* 0x0002a20000000200 */
[C---:B------:R-:W-:Y:S04]  /*88b0*/  ISETP.NE.AND P0, PT, R86.reuse, 0x4, PT ;  /* 0x000000045600780c */ /* 0x040fe80003f05270 */
[----:B------:R-:W-:Y:S02]  /*88c0*/  SEL R86, R86, RZ, P0 ;  /* 0x000000ff56567207 */ /* 0x000fe40000000000 */
[----:B-1----:R-:W-:Y:S04]  /*88d0*/  SEL R0, RZ, 0x1, P0 ;  /* 0x00000001ff007807 */ /* 0x002fe80000000000 */
[----:B------:R-:W-:Y:S02]  /*88e0*/  LOP3.LUT R91, R91, R0, RZ, 0x3c, !PT ;  /* 0x000000005b5b7212 */ /* 0x000fe400078e3cff */
.L_x_128:
[----:B------:R-:W-:Y:S05]  /*88f0*/  BSYNC B1 ;  /* 0x0000000000017941 */ /* 0x000fea0003800000 */
.L_x_127:
[----:B------:R-:W-:Y:S05]  /*8900*/  VIADD R0, R34, 0x80 ;  /* 0x0000008022007836 */ /* 0x000fea0000000000 */
[----:B------:R-:W-:Y:S04]  /*8910*/  SHF.R.U32.HI R0, RZ, 0x15, R0 ;  /* 0x00000015ff007819 */ /* 0x000fe80000011600 */
[----:B------:R-:W-:Y:S11]  /*8920*/  LOP3.LUT P0, RZ, R0, 0x3, R69, 0x48, !PT ;  /* 0x0000000300ff7812 */ /* 0x000ff60007804845 */
[----:B------:R-:W-:Y:S02]  /*8930*/  @!UPT UIADD3 URZ, UPT, UPT, URZ, URZ, URZ ;  /* 0x000000fffffff290 */ /* 0x000fe4000fffe0ff */
[----:B------:R-:W-:Y:S05]  /*8940*/  @!P0 BRA `(.L_x_132) ;  /* 0x0000000000408947 */ /* 0x000fea0003800000 */
[----:B------:R-:W5:Y:S01]  /*8950*/  LDCU.64 UR8, c[0x4][0x70] ;  /* 0x01000e00ff0877ac */ /* 0x000f620008000a00 */
[----:B------:R-:W-:Y:S01]  /*8960*/  MOV R3, 0x0 ;  /* 0x0000000000037802 */ /* 0x000fe20000000f00 */
[----:B-1----:R-:W-:Y:S02]  /*8970*/  HFMA2 R12, -RZ, RZ, 0, 5.9604644775390625e-08 ;  /* 0x00000001ff0c7431 */ /* 0x002fe400000001ff */
[----:B------:R-:W-:Y:S02]  /*8980*/  IMAD.MOV.U32 R8, RZ, RZ, 0x192 ;  /* 0x00000192ff087424 */ /* 0x000fe400078e00ff */
[----:B------:R-:W-:Y:S01]  /*8990*/  IMAD.MOV.U32 R13, RZ, RZ, RZ ;  /* 0x000000ffff0d7224 */ /* 0x000fe200078e00ff */
[----:B------:R-:W1:Y:S01]  /*89a0*/  LDCU.64 UR6, c[0x4][0x78] ;  /* 0x01000f00ff0677ac */ /* 0x000e620008000a00 */
[----:B------:R-:W2:Y:S01]  /*89b0*/  LDC.64 R2, c[0x4][R3] ;  /* 0x0100000003027b82 */ /* 0x000ea20000000a00 */
[----:B------:R-:W3:Y:S01]  /*89c0*/  LDCU.64 UR4, c[0x4][0x10] ;  /* 0x01000200ff0477ac */ /* 0x000ee20008000a00 */
[----:B-----5:R-:W-:Y:S01]  /*89d0*/  MOV R5, UR9 ;  /* 0x0000000900057c02 */ /* 0x020fe20008000f00 */
[----:B------:R-:W-:Y:S01]  /*89e0*/  IMAD.U32 R4, RZ, RZ, UR8 ;  /* 0x00000008ff047e24 */ /* 0x000fe2000f8e00ff */
[----:B-1----:R-:W-:Y:S01]  /*89f0*/  MOV R7, UR7 ;  /* 0x0000000700077c02 */ /* 0x002fe20008000f00 */
[----:B------:R-:W-:Y:S01]  /*8a00*/  IMAD.U32 R6, RZ, RZ, UR6 ;  /* 0x00000006ff067e24 */ /* 0x000fe2000f8e00ff */
[----:B---3--:R-:W-:Y:S01]  /*8a10*/  MOV R11, UR5 ;  /* 0x00000005000b7c02 */ /* 0x008fe20008000f00 */
[----:B------:R-:W-:Y:S02]  /*8a20*/  IMAD.U32 R10, RZ, RZ, UR4 ;  /* 0x00000004ff0a7e24 */ /* 0x000fe4000f8e00ff */
[----:B------:R-:W-:Y:S07]  /*8a30*/  LEPC R20, `(.L_x_132) ;  /* 0x000000001014794e */ /* 0x000fee0000000000 */
[----:B--2-4-:R-:W-:Y:S05]  /*8a40*/  CALL.ABS.NOINC R2 ;  /* 0x0000000002007343 */ /* 0x014fea0003c00000 */
.L_x_132:
[----:B------:R-:W-:Y:S01]  /*8a50*/  ISETP.NE.AND P6, PT, R80, RZ, PT ;  /* 0x000000ff5000720c */ /* 0x000fe20003fc5270 */
[----:B------:R-:W-:Y:S05]  /*8a60*/  WARPSYNC.ALL ;  /* 0x0000000000007948 */ /* 0x000fea0003800000 */
[----:B------:R-:W-:Y:S01]  /*8a70*/  R2UR UR4, R34 ;  /* 0x00000000220472ca */ /* 0x000fe200000e0000 */
[----:B------:R-:W-:Y:S01]  /*8a80*/  IMAD.U32 R0, RZ, RZ, UR40 ;  /* 0x00000028ff007e24 */ /* 0x000fe2000f8e00ff */
[----:B--2---:R-:W-:Y:S01]  /*8a90*/  LOP3.LUT R20, R52, 0xffffe000, RZ, 0xc0, !PT ;  /* 0xffffe00034147812 */ /* 0x004fe200078ec0ff */
        /* <DEDUP_REMOVED lines=24> */
[----:B---3--:R-:W-:Y:S01]  /*8c20*/  LOP3.LUT R18, R48, 0xffffe000, RZ, 0xc0, !PT ;  /* 0xffffe00030127812 */ /* 0x008fe200078ec0ff */
[----:B------:R-:W-:Y:S01]  /*8c30*/  FFMA R37, R35, R16, R2 ;  /* 0x0000001023257223 */ /* 0x000fe20000000002 */
[----:B------:R-:W-:Y:S01]  /*8c40*/  LOP3.LUT R2, R49, 0xffffe000, RZ, 0xc0, !PT ;  /* 0xffffe00031027812 */ /* 0x000fe200078ec0ff */
[----:B------:R-:W-:Y:S01]  /*8c50*/  FMUL R7, R33, R7 ;  /* 0x0000000721077220 */ /* 0x000fe20000400000 */
[----:B----4-:R-:W-:Y:S01]  /*8c60*/  LOP3.LUT R16, R41, 0xffffe000, RZ, 0xc0, !PT ;  /* 0xffffe00029107812 */ /* 0x010fe200078ec0ff */
        /* <DEDUP_REMOVED lines=43> */
[----:B------:R-:W-:Y:S02]  /*8f20*/  F2FP.TF32.F32.PACK_B R15, R15 ;  /* 0x0000000fff0f723e */ /* 0x000fe400024050ff */
[----:B------:R-:W-:Y:S02]  /*8f30*/  LEA R0, R86, UR48, 0x3 ;  /* 0x0000003056007c11 */ /* 0x000fe4000f8e18ff */
[----:B------:R-:W-:Y:S01]  /*8f40*/  @P6 SHF.L.U32 R2, R91, 0x1f, RZ ;  /* 0x0000001f5b026819 */ /* 0x000fe200000006ff */
        /* <DEDUP_REMOVED lines=10> */
[----:B------:R-:W-:Y:S02]  /*8ff0*/  UIADD3 UR8, UP0, UPT, UR52, 0x680, URZ ;  /* 0x0000068034087890 */ /* 0x000fe4000ff1e0ff */
[----:B------:R-:W-:Y:S02]  /*9000*/  UIADD3 UR5, UPT, UPT, UR41, 0x80, URZ ;  /* 0x0000008029057890 */ /* 0x000fe4000fffe0ff */
[----:B------:R-:W-:Y:S01]  /*9010*/  MOV R70, UR10 ;  /* 0x0000000a00467c02 */ /* 0x000fe20008000f00 */
[----:B------:R-:W-:Y:S01]  /*9020*/  UIADD3.X UR9, UPT, UPT, URZ, UR53, URZ, UP0, !UPT ;  /* 0x00000035ff097290 */ /* 0x000fe200087fe4ff */
[----:B------:R-:W-:Y:S02]  /*9030*/  UMOV UR6, UR42 ;  /* 0x0000002a00067c82 */ /* 0x000fe40008000000 */
[----:B------:R-:W-:Y:S01]  /*9040*/  R2UR UR4, R70 ;  /* 0x00000000460472ca */ /* 0x000fe200000e0000 */
[----:B------:R-:W-:Y:S11]  /*9050*/  UMOV UR7, UR36 ;  /* 0x0000002400077c82 */ /* 0x000ff60008000000 */
[----:B------:R-:W-:Y:S01]  /*9060*/  @!UPT UIADD3 URZ, UPT, UPT, URZ, URZ, URZ ;  /* 0x000000fffffff290 */ /* 0x000fe2000fffe0ff */
[----:B------:R2:W-:Y:S01]  /*9070*/  UTMASTG.3D [UR4], [UR8] ;  /* 0x00000004080073b5 */ /* 0x0005e20008010000 */
[----:B------:R0:W-:Y:S01]  /*9080*/  UTMACMDFLUSH ;  /* 0x00000000000079b7 */ /* 0x0001e20000000000 */
[----:B--2---:R-:W-:Y:S04]  /*9090*/  DEPBAR.LE SB0, 0x1 ;  /* 0x000080400000791a */ /* 0x004fe80000000000 */
.L_x_134:
[----:B------:R-:W-:Y:S05]  /*90a0*/  BSYNC.RECONVERGENT B0 ;  /* 0x0000000000007941 */ /* 0x000fea0003800200 */
.L_x_133:
        /* <DEDUP_REMOVED lines=20> */
.L_x_138:
[----:B------:R-:W-:Y:S05]  /*91f0*/  BSYNC B0 ;  /* 0x0000000000007941 */ /* 0x000fea0003800000 */
.L_x_137:
        /* <DEDUP_REMOVED lines=13> */
.L_x_136:
[----:B------:R-:W-:Y:S05]  /*92d0*/  BSYNC B1 ;  /* 0x0000000000017941 */ /* 0x000fea0003800000 */
.L_x_135:
        /* <DEDUP_REMOVED lines=21> */
.L_x_140:
        /* <DEDUP_REMOVED lines=98> */
.L_x_142:
[----:B------:R-:W-:Y:S05]  /*9a50*/  BSYNC.RECONVERGENT B0 ;  /* 0x0000000000007941 */ /* 0x000fea0003800200 */
.L_x_141:
        /* <DEDUP_REMOVED lines=20> */
.L_x_146:
[----:B------:R-:W-:Y:S05]  /*9ba0*/  BSYNC B0 ;  /* 0x0000000000007941 */ /* 0x000fea0003800000 */
.L_x_145:
        /* <DEDUP_REMOVED lines=13> */
.L_x_144:
[----:B------:R-:W-:Y:S05]  /*9c80*/  BSYNC B1 ;  /* 0x0000000000017941 */ /* 0x000fea0003800000 */
.L_x_143:
        /* <DEDUP_REMOVED lines=21> */
.L_x_148:
        /* <DEDUP_REMOVED lines=98> */
.L_x_150:
[----:B------:R-:W-:Y:S05]  /*a400*/  BSYNC.RECONVERGENT B0 ;  /* 0x0000000000007941 */ /* 0x000fea0003800200 */
.L_x_149:
        /* <DEDUP_REMOVED lines=12> */
[----:B------:R-:W-:Y:S04]  /*a4d0*/  @P1 IMAD R86, R86, 0x2000, R87 ;  /* 0x0000200056561824 */ /* 0x000fe800078e0257 */
[----:B------:R-:W-:Y:S05]  /*a4e0*/  @P1 VIADD R2, R86, UR48 ;  /* 0x0000003056021c36 */ /* 0x000fea0008000000 */
[----:B------:R-:W-:Y:S01]  /*a4f0*/  @P1 IADD3 R90, PT, PT, R90, R2, RZ ;  /* 0x000000025a5a1210 */ /* 0x000fe20007ffe0ff */
[----:B------:R-:W-:Y:S01]  /*a500*/  @P1 IMAD.IADD R2, R74, 0x1, R2 ;  /* 0x000000014a021824 */ /* 0x000fe200078e0202 */
[----:B------:R-:W-:Y:S06]  /*a510*/  @P0 BRA `(.L_x_154) ;  /* 0x00000000000c0947 */ /* 0x000fec0003800000 */
[----:B------:R-:W-:Y:S04]  /*a520*/  SHF.L.U32 R91, R91, 0x1f, RZ ;  /* 0x0000001f5b5b7819 */ /* 0x000fe800000006ff */
[----:B------:R-:W2:Y:S02]  /*a530*/  SYNCS.PHASECHK.TRANS64.TRYWAIT P0, [R0+URZ+0x20], R91 ;  /* 0x0000205b000075a7 */ /* 0x000ea400080011ff */
[----:B--2---:R-:W-:Y:S05]  /*a540*/  @!P0 BRA `(.L_x_155) ;  /* 0x00000018002c8947 */ /* 0x004fea0003800000 */
.L_x_154:
[----:B------:R-:W-:Y:S05]  /*a550*/  BSYNC B0 ;  /* 0x0000000000007941 */ /* 0x000fea0003800000 */
.L_x_153:
[----:B------:R-:W-:Y:S11]  /*a560*/  ISETP.NE.AND P0, PT, R89, RZ, PT ;  /* 0x000000ff5900720c */ /* 0x000ff60003f05270 */
[----:B------:R-:W-:Y:S02]  /*a570*/  @!UPT UIADD3 URZ, UPT, UPT, URZ, URZ, URZ ;  /* 0x000000fffffff290 */ /* 0x000fe4000fffe0ff */
[----:B--2---:R-:W-:Y:S01]  /*a580*/  @P0 IADD3 R0, PT, PT, R74, R90, RZ ;  /* 0x0000005a4a000210 */ /* 0x004fe20007ffe0ff */
[----:B------:R-:W-:Y:S05]  /*a590*/  @P0 WARPSYNC.ALL ;  /* 0x0000000000000948 */ /* 0x000fea0003800000 */
[----:B------:R2:W3:Y:S04]  /*a5a0*/  @P0 LDSM.16.M88.4 R52, [R86+UR48+0x400] ;  /* 0x000400305634083b */ /* 0x0004e80008000200 */
[----:B------:R2:W4:Y:S04]  /*a5b0*/  @P0 LDSM.16.M88.4 R48, [R2+0x400] ;  /* 0x000400000230083b */ /* 0x0005280000000200 */
[----:B------:R2:W1:Y:S04]  /*a5c0*/  @P0 LDSM.16.M88.4 R40, [R90+0x400] ;  /* 0x000400005a28083b */ /* 0x0004680000000200 */
[----:B------:R2:W1:Y:S02]  /*a5d0*/  @P0 LDSM.16.M88.4 R44, [R0+0x400] ;  /* 0x00040000002c083b */ /* 0x0004640000000200 */
.L_x_152:
[----:B------:R-:W-:Y:S05]  /*a5e0*/  BSYNC B1 ;  /* 0x0000000000017941 */ /* 0x000fea0003800000 */
.L_x_151:
        /* <DEDUP_REMOVED lines=21> */
.L_x_156:
[----:B------:R-:W-:Y:S01]  /*a740*/  ISETP.NE.AND P0, PT, R76, RZ, PT ;  /* 0x000000ff4c00720c */ /* 0x000fe20003f05270 */
[----:B------:R-:W-:Y:S05]  /*a750*/  WARPSYNC.ALL ;  /* 0x0000000000007948 */ /* 0x000fea0003800000 */
[----:B------:R-:W-:Y:S01]  /*a760*/  R2UR UR4, R34 ;  /* 0x00000000220472ca */ /* 0x000fe200000e0000 */
[----:B------:R-:W-:Y:S01]  /*a770*/  BSSY.RECONVERGENT B0, `(.L_x_157) ;  /* 0x000005c000007945 */ /* 0x000fe20003800200 */
[----:B------:R-:W-:Y:S02]  /*a780*/  R2UR UR5, R83 ;  /* 0x00000000530572ca */ /* 0x000fe400000e0000 */
[----:B---3--:R-:W-:Y:S02]  /*a790*/  LOP3.LUT R0, R52, 0xffffe000, RZ, 0xc0, !PT ;  /* 0xffffe00034007812 */ /* 0x008fe400078ec0ff */
[----:B------:R-:W-:Y:S02]  /*a7a0*/  LOP3.LUT R2, R53, 0xffffe000, RZ, 0xc0, !PT ;  /* 0xffffe00035027812 */ /* 0x000fe400078ec0ff */
[----:B------:R-:W-:Y:S02]  /*a7b0*/  LOP3.LUT R3, R54, 0xffffe000, RZ, 0xc0, !PT ;  /* 0xffffe00036037812 */ /* 0x000fe400078ec0ff */
[----:B------:R-:W-:Y:S02]  /*a7c0*/  LOP3.LUT R20, R55, 0xffffe000, RZ, 0xc0, !PT ;  /* 0xffffe00037147812 */ /* 0x000fe400078ec0ff */
[----:B----4-:R-:W-:Y:S01]  /*a7d0*/  LOP3.LUT R21, R48, 0xffffe000, RZ, 0xc0, !PT ;  /* 0xffffe00030157812 */ /* 0x010fe200078ec0ff */
[----:B-1----:R-:W1:Y:S01]  /*a7e0*/  LDTM.16dp128bit.x8 R4, tmem[UR4+0xe0] ;  /* 0x0000e004000479ee */ /* 0x002e620008180000 */
[----:B------:R-:W-:Y:S01]  /*a7f0*/  LOP3.LUT R34, R49, 0xffffe000, RZ, 0xc0, !PT ;  /* 0xffffe00031227812 */ /* 0x000fe200078ec0ff */
[----:B------:R-:W-:Y:S01]  /*a800*/  UIADD3 UR5, UPT, UPT, UR5, 0xb0, URZ ;  /* 0x000000b005057890 */ /* 0x000fe2000fffe0ff */
[----:B------:R-:W-:Y:S01]  /*a810*/  LOP3.LUT R36, R50, 0xffffe000, RZ, 0xc0, !PT ;  /* 0xffffe00032247812 */ /* 0x000fe200078ec0ff */
[----:B------:R-:W-:Y:S01]  /*a820*/  NOP ;  /* 0x0000000000007918 */ /* 0x000fe20000000000 */
[----:B------:R-:W-:Y:S01]  /*a830*/  LOP3.LUT R37, R51, 0xffffe000, RZ, 0xc0, !PT ;  /* 0xffffe00033257812 */ /* 0x000fe200078ec0ff */
[----:B------:R-:W-:Y:S01]  /*a840*/  UPRMT UR5, UR37, 0x654, UR5 ;  /* 0x0000065425057896 */ /* 0x000fe20008000005 */
[----:B------:R-:W-:Y:S02]  /*a850*/  LOP3.LUT R38, R40, 0xffffe000, RZ, 0xc0, !PT ;  /* 0xffffe00028267812 */ /* 0x000fe400078ec0ff */
[----:B------:R-:W-:Y:S02]  /*a860*/  LOP3.LUT R39, R41, 0xffffe000, RZ, 0xc0, !PT ;  /* 0xffffe00029277812 */ /* 0x000fe400078ec0ff */
[----:B------:R-:W-:Y:S02]  /*a870*/  LOP3.LUT R40, R42, 0xffffe000, RZ, 0xc0, !PT ;  /* 0xffffe0002a287812 */ /* 0x000fe400078ec0ff */
[----:B------:R-:W-:Y:S02]  /*a880*/  LOP3.LUT R41, R43, 0xffffe000, RZ, 0xc0, !PT ;  /* 0xffffe0002b297812 */ /* 0x000fe400078ec0ff */
[----:B------:R-:W-:Y:S01]  /*a890*/  LOP3.LUT R42, R44, 0xffffe000, RZ, 0xc0, !PT ;  /* 0xffffe0002c2a7812 */ /* 0x000fe200078ec0ff */
[----:B-1----:R-:W-:Y:S01]  /*a8a0*/  SYNCS.ARRIVE.TRANS64.RED.A1T0 RZ, [UR5], RZ ;  /* 0x000000ffffff79a7 */ /* 0x002fe20008100405 */
[----:B------:R-:W-:Y:S02]  /*a8b0*/  LOP3.LUT R43, R45, 0xffffe000, RZ, 0xc0, !PT ;  /* 0xffffe0002d2b7812 */ /* 0x000fe400078ec0ff */
[----:B------:R-:W-:Y:S02]  /*a8c0*/  LOP3.LUT R44, R46, 0xffffe000, RZ, 0xc0, !PT ;  /* 0xffffe0002e2c7812 */ /* 0x000fe400078ec0ff */
[----:B------:R-:W-:Y:S01]  /*a8d0*/  LOP3.LUT R45, R47, 0xffffe000, RZ, 0xc0, !PT ;  /* 0xffffe0002f2d7812 */ /* 0x000fe200078ec0ff */
[C---:B------:R-:W-:Y:S01]  /*a8e0*/  FMUL R4, R33.reuse, R4 ;  /* 0x0000000421047220 */ /* 0x040fe20000400000 */
[C---:B------:R-:W-:Y:S01]  /*a8f0*/  FMUL R5, R33.reuse, R5 ;  /* 0x0000000521057220 */ /* 0x040fe20000400000 */
[C---:B------:R-:W-:Y:S01]  /*a900*/  FMUL R6, R33.reuse, R6 ;  /* 0x0000000621067220 */ /* 0x040fe20000400000 */
[----:B------:R-:W-:Y:S01]  /*a910*/  FMUL R7, R33, R7 ;  /* 0x0000000721077220 */ /* 0x000fe20000400000 */
[----:B------:R-:W-:Y:S01]  /*a920*/  FFMA R4, R35, R0, R4 ;  /* 0x0000000023047223 */ /* 0x000fe20000000004 */
[----:B------:R-:W-:Y:S01]  /*a930*/  FMUL R8, R33, R8 ;  /* 0x0000000821087220 */ /* 0x000fe20000400000 */
[----:B------:R-:W-:Y:S01]  /*a940*/  FFMA R5, R35, R2, R5 ;  /* 0x0000000223057223 */ /* 0x000fe20000000005 */
[----:B------:R-:W-:Y:S01]  /*a950*/  FMUL R9, R33, R9 ;  /* 0x0000000921097220 */ /* 0x000fe20000400000 */
[----:B------:R-:W-:Y:S01]  /*a960*/  FFMA R6, R35, R3, R6 ;  /* 0x0000000323067223 */ /* 0x000fe20000000006 */
[----:B------:R-:W-:Y:S01]  /*a970*/  F2FP.TF32.F32.PACK_B R4, R4 ;  /* 0x00000004ff04723e */ /* 0x000fe200024050ff */
[----:B------:R-:W-:Y:S01]  /*a980*/  FMUL R10, R33, R10 ;  /* 0x0000000a210a7220 */ /* 0x000fe20000400000 */
[----:B------:R-:W-:Y:S01]  /*a990*/  F2FP.TF32.F32.PACK_B R5, R5 ;  /* 0x00000005ff05723e */ /* 0x000fe200024050ff */
[----:B------:R-:W-:Y:S01]  /*a9a0*/  FFMA R7, R35, R20, R7 ;  /* 0x0000001423077223 */ /* 0x000fe20000000007 */
[----:B------:R-:W-:Y:S01]  /*a9b0*/  FMUL R11, R33, R11 ;  /* 0x0000000b210b7220 */ /* 0x000fe20000400000 */
        /* <DEDUP_REMOVED lines=8> */
[----:B------:R-:W-:Y:S01]  /*aa40*/  F2FP.TF32.F32.PACK_B R6, R6 ;  /* 0x00000006ff06723e */ /* 0x000fe200024050ff */
[----:B------:R-:W-:Y:S01]  /*aa50*/  FFMA R12, R35, R38, R12 ;  /* 0x00000026230c7223 */ /* 0x000fe2000000000c */
[----:B------:R-:W-:Y:S01]  /*aa60*/  F2FP.TF32.F32.PACK_B R7, R7 ;  /* 0x00000007ff07723e */ /* 0x000fe200024050ff */
[----:B------:R-:W-:Y:S01]  /*aa70*/  FMUL R16, R33, R16 ;  /* 0x0000001021107220 */ /* 0x000fe20000400000 */
[----:B------:R-:W-:Y:S01]  /*aa80*/  FFMA R13, R35, R39, R13 ;  /* 0x00000027230d7223 */ /* 0x000fe2000000000d */
[----:B------:R-:W-:Y:S01]  /*aa90*/  FMUL R17, R33, R17 ;  /* 0x0000001121117220 */ /* 0x000fe20000400000 */
[----:B------:R-:W-:Y:S01]  /*aaa0*/  FFMA R14, R35, R40, R14 ;  /* 0x00000028230e7223 */ /* 0x000fe2000000000e */
[----:B------:R1:W-:Y:S01]  /*aab0*/  STSM.16.M88.4 [R82+0x6400], R4 ;  /* 0x0064000452007844 */ /* 0x0003e20000000200 */
[----:B------:R-:W-:Y:S01]  /*aac0*/  FMUL R18, R33, R18 ;  /* 0x0000001221127220 */ /* 0x000fe20000400000 */
[----:B------:R-:W-:Y:S01]  /*aad0*/  FFMA R15, R35, R41, R15 ;  /* 0x00000029230f7223 */ /* 0x000fe2000000000f */
[----:B------:R-:W-:Y:S01]  /*aae0*/  FMUL R19, R33, R19 ;  /* 0x0000001321137220 */ /* 0x000fe20000400000 */
[----:B------:R-:W-:Y:S01]  /*aaf0*/  F2FP.TF32.F32.PACK_B R8, R8 ;  /* 0x00000008ff08723e */ /* 0x000fe200024050ff */
[C---:B------:R-:W-:Y:S01]  /*ab00*/  FFMA R16, R35.reuse, R42, R16 ;  /* 0x0000002a23107223 */ /* 0x040fe20000000010 */
[----:B------:R-:W-:Y:S01]  /*ab10*/  F2FP.TF32.F32.PACK_B R9, R9 ;  /* 0x00000009ff09723e */ /* 0x000fe200024050ff */
[C---:B------:R-:W-:Y:S01]  /*ab20*/  FFMA R17, R35.reuse, R43, R17 ;  /* 0x0000002b23117223 */ /* 0x040fe20000000011 */
[----:B------:R-:W-:Y:S01]  /*ab30*/  F2FP.TF32.F32.PACK_B R10, R10 ;  /* 0x0000000aff0a723e */ /* 0x000fe200024050ff */
[C---:B------:R-:W-:Y:S01]  /*ab40*/  FFMA R18, R35.reuse, R44, R18 ;  /* 0x0000002c23127223 */ /* 0x040fe20000000012 */
[----:B------:R-:W-:Y:S01]  /*ab50*/  F2FP.TF32.F32.PACK_B R11, R11 ;  /* 0x0000000bff0b723e */ /* 0x000fe200024050ff */
[----:B------:R-:W-:Y:S01]  /*ab60*/  FFMA R19, R35, R45, R19 ;  /* 0x0000002d23137223 */ /* 0x000fe20000000013 */
[----:B------:R-:W-:Y:S02]  /*ab70*/  F2FP.TF32.F32.PACK_B R12, R12 ;  /* 0x0000000cff0c723e */ /* 0x000fe400024050ff */
[----:B------:R-:W-:Y:S01]  /*ab80*/  F2FP.TF32.F32.PACK_B R13, R13 ;  /* 0x0000000dff0d723e */ /* 0x000fe200024050ff */
[----:B------:R1:W-:Y:S01]  /*ab90*/  STSM.16.M88.4 [R81+0x6400], R8 ;  /* 0x0064000851007844 */ /* 0x0003e20000000200 */
[----:B------:R-:W-:Y:S02]  /*aba0*/  F2FP.TF32.F32.PACK_B R14, R14 ;  /* 0x0000000eff0e723e */ /* 0x000fe400024050ff */
[----:B------:R-:W-:Y:S02]  /*abb0*/  F2FP.TF32.F32.PACK_B R15, R15 ;  /* 0x0000000fff0f723e */ /* 0x000fe400024050ff */
[----:B------:R-:W-:Y:S02]  /*abc0*/  F2FP.TF32.F32.PACK_B R16, R16 ;  /* 0x00000010ff10723e */ /* 0x000fe400024050ff */
[----:B------:R-:W-:Y:S01]  /*abd0*/  F2FP.TF32.F32.PACK_B R17, R17 ;  /* 0x00000011ff11723e */ /* 0x000fe200024050ff */
[----:B------:R1:W-:Y:S01]  /*abe0*/  STSM.16.M88.4 [R84+0x6000], R12 ;  /* 0x0060000c54007844 */ /* 0x0003e20000000200 */
[----:B------:R-:W-:Y:S02]  /*abf0*/  F2FP.TF32.F32.PACK_B R18, R18 ;  /* 0x00000012ff12723e */ /* 0x000fe400024050ff */
[----:B------:R-:W-:Y:S05]  /*ac00*/  F2FP.TF32.F32.PACK_B R19, R19 ;  /* 0x00000013ff13723e */ /* 0x000fea00024050ff */
        /* <DEDUP_REMOVED lines=18> */
.L_x_158:
[----:B------:R-:W-:Y:S05]  /*ad30*/  BSYNC.RECONVERGENT B0 ;  /* 0x0000000000007941 */ /* 0x000fea0003800200 */
.L_x_157:
[----:B------:R-:W-:Y:S01]  /*ad40*/  BAR.SYNC.DEFER_BLOCKING 0x1, 0x80 ;  /* 0x0042000000007b1d */ /* 0x000fe20000010000 */
[----:B------:R-:W-:Y:S01]  /*ad50*/  UISETP.NE.AND UP0, UPT, UR49, -0x8, UPT ;  /* 0xfffffff83100788c */ /* 0x000fe2000bf05270 */
[----:B------:R-:W-:Y:S08]  /*ad60*/  IADD3 R31, PT, PT, R31, 0x1, RZ ;  /* 0x000000011f1f7810 */ /* 0x000ff00007ffe0ff */
[----:B------:R-:W-:Y:S05]  /*ad70*/  BRA.U !UP0, `(.L_x_159) ;  /* 0x0000000108287547 */ /* 0x000fea000b800000 */
[----:B------:R-:W-:Y:S01]  /*ad80*/  ISETP.NE.AND P0, PT, R80, RZ, PT ;  /* 0x000000ff5000720c */ /* 0x000fe20003f05270 */
[----:B------:R-:W-:Y:S01]  /*ad90*/  IMAD.U32 R2, RZ, RZ, UR51 ;  /* 0x00000033ff027e24 */ /* 0x000fe2000f8e00ff */
[----:B------:R-:W-:Y:S01]  /*ada0*/  UIADD3 UR51, UPT, UPT, UR51, 0x1, URZ ;  /* 0x0000000133337890 */ /* 0x000fe2000fffe0ff */
[----:B------:R-:W-:Y:S03]  /*adb0*/  IMAD.U32 R0, RZ, RZ, UR37 ;  /* 0x00000025ff007e24 */ /* 0x000fe6000f8e00ff */
[----:B------:R-:W-:Y:S04]  /*adc0*/  UISETP.NE.AND UP0, UPT, UR51, 0x4, UPT ;  /* 0x000000043300788c */ /* 0x000fe8000bf05270 */
[----:B------:R-:W-:Y:S03]  /*add0*/  USEL UR51, UR51, URZ, UP0 ;  /* 0x000000ff33337287 */ /* 0x000fe60008000000 */
[----:B------:R-:W-:Y:S05]  /*ade0*/  @P0 LEA R2, R2, UR48, 0x3 ;  /* 0x0000003002020c11 */ /* 0x000fea000f8e18ff */
[----:B------:R-:W-:Y:S05]  /*adf0*/  @P0 VIADD R2, R2, 0x40 ;  /* 0x0000004002020836 */ /* 0x000fea0000000000 */
[----:B------:R-:W-:Y:S04]  /*ae00*/  @P0 PRMT R0, R0, 0x654, R2 ;  /* 0x0000065400000816 */ /* 0x000fe80000000002 */
[----:B------:R2:W-:Y:S03]  /*ae10*/  @P0 SYNCS.ARRIVE.TRANS64.RED.A1T0 RZ, [R0+URZ], RZ ;  /* 0x000000ff00ff09a7 */ /* 0x0005e600081004ff */
.L_x_159:
[----:B------:R-:W-:Y:S01]  /*ae20*/  ISETP.NE.AND P2, PT, R77, RZ, PT ;  /* 0x000000ff4d00720c */ /* 0x000fe20003f45270 */
[----:B------:R-:W-:Y:S01]  /*ae30*/  UIADD3 UR49, UPT, UPT, UR49, 0x8, URZ ;  /* 0x0000000831317890 */ /* 0x000fe2000fffe0ff */
[----:B------:R-:W-:Y:S01]  /*ae40*/  ISETP.NE.AND P0, PT, R79, 0x2, PT ;  /* 0x000000024f00780c */ /* 0x000fe20003f05270 */
[----:B-1----:R-:W-:Y:S01]  /*ae50*/  IMAD.IADD R14, R29, 0x1, R62 ;  /* 0x000000011d0e7824 */ /* 0x002fe200078e023e */
[----:B------:R-:W-:Y:S01]  /*ae60*/  ISETP.NE.AND P1, PT, R31, 0x4, PT ;  /* 0x000000041f00780c */ /* 0x000fe20003f25270 */
[----:B------:R-:W-:Y:S01]  /*ae70*/  IMAD.IADD R15, R30, 0x1, R63 ;  /* 0x000000011e0f7824 */ /* 0x000fe200078e023f */
[----:B------:R-:W-:Y:S02]  /*ae80*/  SEL R2, RZ, 0x1, P0 ;  /* 0x00000001ff027807 */ /* 0x000fe40000000000 */
[----:B--2---:R-:W-:Y:S02]  /*ae90*/  SEL R0, RZ, 0x1, P1 ;  /* 0x00000001ff007807 */ /* 0x004fe40000800000 */
[----:B------:R-:W-:Y:S02]  /*aea0*/  LOP3.LUT R72, R72, R2, RZ, 0x3c, !PT ;  /* 0x0000000248487212 */ /* 0x000fe400078e3cff */
[----:B------:R-:W-:Y:S02]  /*aeb0*/  LOP3.LUT R73, R73, R0, RZ, 0x3c, !PT ;  /* 0x0000000049497212 */ /* 0x000fe400078e3cff */
[----:B------:R-:W-:Y:S02]  /*aec0*/  @P2 R2UR UR36, R71 ;  /* 0x00000000472422ca */ /* 0x000fe400000e0000 */
[----:B------:R-:W-:Y:S02]  /*aed0*/  SEL R79, R79, RZ, P0 ;  /* 0x000000ff4f4f7207 */ /* 0x000fe40000000000 */
[----:B------:R-:W-:Y:S01]  /*aee0*/  SEL R31, R31, RZ, P1 ;  /* 0x000000ff1f1f7207 */ /* 0x000fe20000800000 */
[----:B------:R-:W-:Y:S10]  /*aef0*/  @P2 BRA `(.L_x_160) ;  /* 0xffffffa400502947 */ /* 0x000ff4000383ffff */
[----:B------:R-:W-:-:S09]  /*af00*/  UISETP.NE.AND UP0, UPT, UR50, URZ, UPT ;  /* 0x000000ff3200728c */ /* 0x000fd2000bf05270 */
[----:B------:R-:W-:Y:S05]  /*af10*/  BRA.U !UP0, `(.L_x_161) ;  /* 0x0000000108487547 */ /* 0x000fea000b800000 */
[----:B------:R-:W1:Y:S02]  /*af20*/  LDCU.64 UR4, c[0x0][0x890] ;  /* 0x00011200ff0477ac */ /* 0x000e640008000a00 */
[----:B-1----:R-:W-:-:S04]  /*af30*/  UISETP.NE.U32.AND UP0, UPT, UR4, URZ, UPT ;  /* 0x000000ff0400728c */ /* 0x002fc8000bf05070 */
[----:B------:R-:W-:-:S09]  /*af40*/  UISETP.NE.AND.EX UP0, UPT, UR5, URZ, UPT, UP0 ;  /* 0x000000ff0500728c */ /* 0x000fd2000bf05300 */
[----:B------:R-:W-:Y:S05]  /*af50*/  BRA.U UP0, `(.L_x_162) ;  /* 0x00000001000c7547 */ /* 0x000fea000b800000 */
[----:B------:R-:W-:-:S13]  /*af60*/  FSETP.NEU.AND P0, PT, R35, RZ, PT ;  /* 0x000000ff2300720b */ /* 0x000fda0003f0d000 */
[----:B------:R-:W-:Y:S05]  /*af70*/  @!P0 EXIT ;  /* 0x000000000000894d */ /* 0x000fea0003800000 */
[----:B------:R-:W-:Y:S05]  /*af80*/  BRA `(.L_x_161) ;  /* 0x00000000002c7947 */ /* 0x000fea0003800000 */
.L_x_162:
[----:B------:R-:W-:Y:S01]  /*af90*/  ISETP.NE.AND P0, PT, R78, RZ, PT ;  /* 0x000000ff4e00720c */ /* 0x000fe20003f05270 */
[----:B------:R-:W-:-:S12]  /*afa0*/  BSSY.RECONVERGENT B0, `(.L_x_161) ;  /* 0x0000009000007945 */ /* 0x000fd80003800200 */
[----:B------:R-:W-:Y:S05]  /*afb0*/  @P0 BRA `(.L_x_163) ;  /* 0x0000000000140947 */ /* 0x000fea0003800000 */
[----:B------:R-:W1:Y:S02]  /*afc0*/  LDCU.64 UR4, c[0x0][0x888] ;  /* 0x00011100ff0477ac */ /* 0x000e640008000a00 */
[----:B-1----:R-:W-:-:S04]  /*afd0*/  ISETP.NE.U32.AND P0, PT, RZ, UR4, PT ;  /* 0x00000004ff007c0c */ /* 0x002fc8000bf05070 */
[----:B------:R-:W-:-:S13]  /*afe0*/  ISETP.NE.AND.EX P0, PT, RZ, UR5, PT, P0 ;  /* 0x00000005ff007c0c */ /* 0x000fda000bf05300 */
[----:B------:R-:W-:Y:S05]  /*aff0*/  @!P0 EXIT ;  /* 0x000000000000894d */ /* 0x000fea0003800000 */
[----:B------:R-:W-:Y:S05]  /*b000*/  BRA `(.L_x_164) ;  /* 0x0000000000087947 */ /* 0x000fea0003800000 */
.L_x_163:
[----:B------:R-:W-:-:S13]  /*b010*/  FSETP.NEU.AND P0, PT, R35, RZ, PT ;  /* 0x000000ff2300720b */ /* 0x000fda0003f0d000 */
[----:B------:R-:W-:Y:S05]  /*b020*/  @!P0 EXIT ;  /* 0x000000000000894d */ /* 0x000fea0003800000 */
.L_x_164:
[----:B------:R-:W-:Y:S05]  /*b030*/  BSYNC.RECONVERGENT B0 ;  /* 0x0000000000007941 */ /* 0x000fea0003800200 */
.L_x_161:
[----:B------:R-:W-:Y:S01]  /*b040*/  ULEA UR4, UR51, UR48, 0x3 ;  /* 0x0000003033047291 */ /* 0x000fe2000f8e18ff */
[----:B------:R-:W-:-:S04]  /*b050*/  DEPBAR.LE SB0, 0x0 ;  /* 0x000080000000791a */ /* 0x000fc80000000000 */
[----:B------:R-:W-:-:S04]  /*b060*/  UIADD3 UR4, UPT, UPT, UR4, 0x40, URZ ;  /* 0x0000004004047890 */ /* 0x000fc8000fffe0ff */
[----:B------:R-:W-:-:S09]  /*b070*/  UPRMT UR4, UR37, 0x654, UR4 ;  /* 0x0000065425047896 */ /* 0x000fd20008000004 */
[----:B------:R-:W-:Y:S01]  /*b080*/  SYNCS.ARRIVE.TRANS64.RED.A1T0 RZ, [UR4], RZ ;  /* 0x000000ffffff79a7 */ /* 0x000fe20008100404 */
[----:B------:R-:W-:Y:S05]  /*b090*/  EXIT ;  /* 0x000000000000794d */ /* 0x000fea0003800000 */
.L_x_19:
[----:B--2---:R2:W1:Y:S02]  /*b0a0*/  SYNCS.PHASECHK.TRANS64.TRYWAIT P0, [R2+URZ+0xe0], R3 ;  /* 0x0000e003020075a7 */ /* 0x00446400080011ff */
[----:B-1----:R-:W-:Y:S05]  /*b0b0*/  @!P0 NANOSLEEP.SYNCS 0x989680 ;  /* 0x009896800000895d */ /* 0x002fea0003900000 */
[----:B------:R-:W1:Y:S02]  /*b0c0*/  @!P0 SYNCS.PHASECHK.TRANS64 P0, [R2+URZ+0xe0], R3 ;  /* 0x0000e003020085a7 */ /* 0x000e6400080010ff */
[----:B-1----:R-:W-:Y:S05]  /*b0d0*/  @!P0 BRA `(.L_x_19) ;  /* 0xfffffffc00f08947 */ /* 0x002fea000383ffff */
[----:B------:R-:W-:Y:S05]  /*b0e0*/  BRA `(.L_x_165) ;  /* 0xffffff64002c7947 */ /* 0x000fea000383ffff */
.L_x_22:
[----:B-1----:R-:W-:-:S07]  /*b0f0*/  MOV R2, UR33 ;  /* 0x0000002100027c02 */ /* 0x002fce0008000f00 */
.L_x_166:
[----:B-1----:R1:W2:Y:S02]  /*b100*/  SYNCS.PHASECHK.TRANS64.TRYWAIT P0, [R2+URZ+0x10], R4 ;  /* 0x00001004020075a7 */ /* 0x0022a400080011ff */
[----:B--2---:R-:W-:Y:S05]  /*b110*/  @!P0 NANOSLEEP.SYNCS 0x989680 ;  /* 0x009896800000895d */ /* 0x004fea0003900000 */
[----:B------:R-:W2:Y:S02]  /*b120*/  @!P0 SYNCS.PHASECHK.TRANS64 P0, [R2+URZ+0x10], R4 ;  /* 0x00001004020085a7 */ /* 0x000ea400080010ff */
[----:B--2---:R-:W-:Y:S05]  /*b130*/  @!P0 BRA `(.L_x_166) ;  /* 0xfffffffc00f08947 */ /* 0x004fea000383ffff */
[----:B------:R-:W-:Y:S05]  /*b140*/  BRA `(.L_x_21) ;  /* 0xffffff64007c7947 */ /* 0x000fea000383ffff */
.L_x_28:
[----:B-1----:R-:W-:-:S07]  /*b150*/  MOV R2, UR33 ;  /* 0x0000002100027c02 */ /* 0x002fce0008000f00 */
.L_x_167:
[----:B-1----:R1:W2:Y:S02]  /*b160*/  SYNCS.PHASECHK.TRANS64.TRYWAIT P0, [R2+URZ+0x10], R4 ;  /* 0x00001004020075a7 */ /* 0x0022a400080011ff */
[----:B--2---:R-:W-:Y:S05]  /*b170*/  @!P0 NANOSLEEP.SYNCS 0x989680 ;  /* 0x009896800000895d */ /* 0x004fea0003900000 */
[----:B------:R-:W2:Y:S02]  /*b180*/  @!P0 SYNCS.PHASECHK.TRANS64 P0, [R2+URZ+0x10], R4 ;  /* 0x00001004020085a7 */ /* 0x000ea400080010ff */
[----:B--2---:R-:W-:Y:S05]  /*b190*/  @!P0 BRA `(.L_x_167) ;  /* 0xfffffffc00f08947 */ /* 0x004fea000383ffff */
[----:B------:R-:W-:Y:S05]  /*b1a0*/  BRA `(.L_x_27) ;  /* 0xffffff6800547947 */ /* 0x000fea000383ffff */
.L_x_32:
[----:B-1----:R1:W2:Y:S02]  /*b1b0*/  SYNCS.PHASECHK.TRANS64.TRYWAIT P0, [R2+URZ+0x70], R3 ;  /* 0x00007003020075a7 */ /* 0x0022a400080011ff */
[----:B--2---:R-:W-:Y:S05]  /*b1c0*/  @!P0 NANOSLEEP.SYNCS 0x989680 ;  /* 0x009896800000895d */ /* 0x004fea0003900000 */
[----:B------:R-:W2:Y:S02]  /*b1d0*/  @!P0 SYNCS.PHASECHK.TRANS64 P0, [R2+URZ+0x70], R3 ;  /* 0x00007003020085a7 */ /* 0x000ea400080010ff */
[----:B--2---:R-:W-:Y:S05]  /*b1e0*/  @!P0 BRA `(.L_x_32) ;  /* 0xfffffffc00f08947 */ /* 0x004fea000383ffff */
[----:B------:R-:W-:Y:S05]  /*b1f0*/  BRA `(.L_x_168) ;  /* 0xffffff6c000c7947 */ /* 0x000fea000383ffff */
.L_x_36:
[----:B----4-:R-:W-:-:S07]  /*b200*/  MOV R0, UR4 ;  /* 0x0000000400007c02 */ /* 0x010fce0008000f00 */
.L_x_169:
[----:B-1----:R1:W2:Y:S02]  /*b210*/  SYNCS.PHASECHK.TRANS64.TRYWAIT P0, [R0+URZ], R2 ;  /* 0x00000002000075a7 */ /* 0x0022a400080011ff */
[----:B--2---:R-:W-:Y:S05]  /*b220*/  @!P0 NANOSLEEP.SYNCS 0x989680 ;  /* 0x009896800000895d */ /* 0x004fea0003900000 */
[----:B------:R-:W2:Y:S02]  /*b230*/  @!P0 SYNCS.PHASECHK.TRANS64 P0, [R0+URZ], R2 ;  /* 0x00000002000085a7 */ /* 0x000ea400080010ff */
[----:B--2---:R-:W-:Y:S05]  /*b240*/  @!P0 BRA `(.L_x_169) ;  /* 0xfffffffc00f08947 */ /* 0x004fea000383ffff */
[----:B------:R-:W-:Y:S05]  /*b250*/  BRA `(.L_x_170) ;  /* 0xffffff70007c7947 */ /* 0x000fea000383ffff */
.L_x_39:
[----:B-1----:R1:W2:Y:S02]  /*b260*/  SYNCS.PHASECHK.TRANS64.TRYWAIT P0, [R0+URZ+0xd0], R4 ;  /* 0x0000d004000075a7 */ /* 0x0022a400080011ff */
[----:B--2---:R-:W-:Y:S05]  /*b270*/  @!P0 NANOSLEEP.SYNCS 0x989680 ;  /* 0x009896800000895d */ /* 0x004fea0003900000 */
[----:B------:R-:W2:Y:S02]  /*b280*/  @!P0 SYNCS.PHASECHK.TRANS64 P0, [R0+URZ+0xd0], R4 ;  /* 0x0000d004000085a7 */ /* 0x000ea400080010ff */
[----:B--2---:R-:W-:Y:S05]  /*b290*/  @!P0 BRA `(.L_x_39) ;  /* 0xfffffffc00f08947 */ /* 0x004fea000383ffff */
[----:B------:R-:W-:Y:S05]  /*b2a0*/  BRA `(.L_x_171) ;  /* 0xffffff7000d87947 */ /* 0x000fea000383ffff */
.L_x_40:
[----:B------:R-:W-:-:S07]  /*b2b0*/  MOV R0, UR5 ;  /* 0x0000000500007c02 */ /* 0x000fce0008000f00 */
.L_x_172:
[----:B-1----:R1:W2:Y:S02]  /*b2c0*/  SYNCS.PHASECHK.TRANS64.TRYWAIT P0, [R0+URZ+0x80], R5 ;  /* 0x00008005000075a7 */ /* 0x0022a400080011ff */
[----:B--2---:R-:W-:Y:S05]  /*b2d0*/  @!P0 NANOSLEEP.SYNCS 0x989680 ;  /* 0x009896800000895d */ /* 0x004fea0003900000 */
[----:B------:R-:W2:Y:S02]  /*b2e0*/  @!P0 SYNCS.PHASECHK.TRANS64 P0, [R0+URZ+0x80], R5 ;  /* 0x00008005000085a7 */ /* 0x000ea400080010ff */
[----:B--2---:R-:W-:Y:S05]  /*b2f0*/  @!P0 BRA `(.L_x_172) ;  /* 0xfffffffc00f08947 */ /* 0x004fea000383ffff */
[----:B------:R-:W-:Y:S05]  /*b300*/  BRA `(.L_x_173) ;  /* 0xffffff7000e87947 */ /* 0x000fea000383ffff */
.L_x_41:
[----:B-1----:R1:W2:Y:S02]  /*b310*/  SYNCS.PHASECHK.TRANS64.TRYWAIT P1, [R0+URZ+0x70], R4 ;  /* 0x00007004000075a7 */ /* 0x0022a400080211ff */
[----:B--2---:R-:W-:Y:S05]  /*b320*/  @!P1 NANOSLEEP.SYNCS 0x989680 ;  /* 0x009896800000995d */ /* 0x004fea0003900000 */
[----:B------:R-:W2:Y:S02]  /*b330*/  @!P1 SYNCS.PHASECHK.TRANS64 P1, [R0+URZ+0x70], R4 ;  /* 0x00007004000095a7 */ /* 0x000ea400080210ff */
[----:B--2---:R-:W-:Y:S05]  /*b340*/  @!P1 BRA `(.L_x_41) ;  /* 0xfffffffc00f09947 */ /* 0x004fea000383ffff */
[----:B------:R-:W-:Y:S05]  /*b350*/  BRA `(.L_x_174) ;  /* 0xffffff7400187947 */ /* 0x000fea000383ffff */
.L_x_44:
[----:B------:R-:W-:-:S07]  /*b360*/  MOV R0, UR5 ;  /* 0x0000000500007c02 */ /* 0x000fce0008000f00 */
.L_x_175:
[----:B-1----:R1:W2:Y:S02]  /*b370*/  SYNCS.PHASECHK.TRANS64.TRYWAIT P0, [R0+URZ+0x80], R2 ;  /* 0x00008002000075a7 */ /* 0x0022a400080011ff */
[----:B--2---:R-:W-:Y:S05]  /*b380*/  @!P0 NANOSLEEP.SYNCS 0x989680 ;  /* 0x009896800000895d */ /* 0x004fea0003900000 */
[----:B------:R-:W2:Y:S02]  /*b390*/  @!P0 SYNCS.PHASECHK.TRANS64 P0, [R0+URZ+0x80], R2 ;  /* 0x00008002000085a7 */ /* 0x000ea400080010ff */
[----:B--2---:R-:W-:Y:S05]  /*b3a0*/  @!P0 BRA `(.L_x_175) ;  /* 0xfffffffc00f08947 */ /* 0x004fea000383ffff */
[----:B------:R-:W-:Y:S05]  /*b3b0*/  BRA `(.L_x_43) ;  /* 0xffffff74006c7947 */ /* 0x000fea000383ffff */
.L_x_51:
[----:B-1----:R1:W2:Y:S02]  /*b3c0*/  SYNCS.PHASECHK.TRANS64.TRYWAIT P1, [R0+URZ+0x70], R2 ;  /* 0x00007002000075a7 */ /* 0x0022a400080211ff */
[----:B--2---:R-:W-:Y:S05]  /*b3d0*/  @!P1 NANOSLEEP.SYNCS 0x989680 ;  /* 0x009896800000995d */ /* 0x004fea0003900000 */
[----:B------:R-:W2:Y:S02]  /*b3e0*/  @!P1 SYNCS.PHASECHK.TRANS64 P1, [R0+URZ+0x70], R2 ;  /* 0x00007002000095a7 */ /* 0x000ea400080210ff */
[----:B--2---:R-:W-:Y:S05]  /*b3f0*/  @!P1 BRA `(.L_x_51) ;  /* 0xfffffffc00f09947 */ /* 0x004fea000383ffff */
[----:B------:R-:W-:Y:S05]  /*b400*/  BRA `(.L_x_176) ;  /* 0xffffff7800fc7947 */ /* 0x000fea000383ffff */
.L_x_52:
[----:B------:R-:W-:-:S07]  /*b410*/  MOV R2, UR6 ;  /* 0x0000000600027c02 */ /* 0x000fce0008000f00 */
.L_x_177:
[----:B-1----:R1:W2:Y:S02]  /*b420*/  SYNCS.PHASECHK.TRANS64.TRYWAIT P0, [R2+URZ+0xb0], R0 ;  /* 0x0000b000020075a7 */ /* 0x0022a400080011ff */
[----:B--2---:R-:W-:Y:S05]  /*b430*/  @!P0 NANOSLEEP.SYNCS 0x989680 ;  /* 0x009896800000895d */ /* 0x004fea0003900000 */
[----:B------:R-:W2:Y:S02]  /*b440*/  @!P0 SYNCS.PHASECHK.TRANS64 P0, [R2+URZ+0xb0], R0 ;  /* 0x0000b000020085a7 */ /* 0x000ea400080010ff */
[----:B--2---:R-:W-:Y:S05]  /*b450*/  @!P0 BRA `(.L_x_177) ;  /* 0xfffffffc00f08947 */ /* 0x004fea000383ffff */
[----:B------:R-:W-:Y:S05]  /*b460*/  BRA `(.L_x_178) ;  /* 0xffffff7c004c7947 */ /* 0x000fea000383ffff */
.L_x_55:
[----:B------:R-:W-:Y:S07]  /*b470*/  MOV R0, UR11 ;  /* 0x0000000b00007c02 */ /* 0x000fee0008000f00 */
.L_x_179:
[----:B-1----:R1:W2:Y:S02]  /*b480*/  SYNCS.PHASECHK.TRANS64.TRYWAIT P0, [R0+URZ], R2 ;  /* 0x00000002000075a7 */ /* 0x0022a400080011ff */
[----:B--2---:R-:W-:Y:S05]  /*b490*/  @!P0 NANOSLEEP.SYNCS 0x989680 ;  /* 0x009896800000895d */ /* 0x004fea0003900000 */
[----:B------:R-:W2:Y:S02]  /*b4a0*/  @!P0 SYNCS.PHASECHK.TRANS64 P0, [R0+URZ], R2 ;  /* 0x00000002000085a7 */ /* 0x000ea400080010ff */
[----:B--2---:R-:W-:Y:S05]  /*b4b0*/  @!P0 BRA `(.L_x_179) ;  /* 0xfffffffc00f08947 */ /* 0x004fea000383ffff */
[----:B------:R-:W-:Y:S05]  /*b4c0*/  BRA `(.L_x_54) ;  /* 0xffffff7c00687947 */ /* 0x000fea000383ffff */
.L_x_58:
[----:B------:R-:W-:-:S07]  /*b4d0*/  MOV R0, UR6 ;  /* 0x0000000600007c02 */ /* 0x000fce0008000f00 */
.L_x_180:
[----:B--2---:R2:W4:Y:S02]  /*b4e0*/  SYNCS.PHASECHK.TRANS64.TRYWAIT P0, [R0+URZ], R2 ;  /* 0x00000002000075a7 */ /* 0x00452400080011ff */
[----:B----4-:R-:W-:Y:S05]  /*b4f0*/  @!P0 NANOSLEEP.SYNCS 0x989680 ;  /* 0x009896800000895d */ /* 0x010fea0003900000 */
[----:B------:R-:W4:Y:S02]  /*b500*/  @!P0 SYNCS.PHASECHK.TRANS64 P0, [R0+URZ], R2 ;  /* 0x00000002000085a7 */ /* 0x000f2400080010ff */
[----:B----4-:R-:W-:Y:S05]  /*b510*/  @!P0 BRA `(.L_x_180) ;  /* 0xfffffffc00f08947 */ /* 0x010fea000383ffff */
[----:B------:R-:W-:Y:S05]  /*b520*/  BRA `(.L_x_181) ;  /* 0xffffff8000947947 */ /* 0x000fea000383ffff */
.L_x_59:
[----:B------:R-:W-:-:S07]  /*b530*/  MOV R0, UR6 ;  /* 0x0000000600007c02 */ /* 0x000fce0008000f00 */
.L_x_182:
[----:B-1----:R1:W2:Y:S02]  /*b540*/  SYNCS.PHASECHK.TRANS64.TRYWAIT P0, [R0+URZ], R3 ;  /* 0x00000003000075a7 */ /* 0x0022a400080011ff */
[----:B--2---:R-:W-:Y:S05]  /*b550*/  @!P0 NANOSLEEP.SYNCS 0x989680 ;  /* 0x009896800000895d */ /* 0x004fea0003900000 */
[----:B------:R-:W2:Y:S02]  /*b560*/  @!P0 SYNCS.PHASECHK.TRANS64 P0, [R0+URZ], R3 ;  /* 0x00000003000085a7 */ /* 0x000ea400080010ff */
[----:B--2---:R-:W-:Y:S05]  /*b570*/  @!P0 BRA `(.L_x_182) ;  /* 0xfffffffc00f08947 */ /* 0x004fea000383ffff */
[----:B------:R-:W-:Y:S05]  /*b580*/  BRA `(.L_x_183) ;  /* 0xffffff8000a07947 */ /* 0x000fea000383ffff */
.L_x_60:
[----:B------:R-:W-:-:S07]  /*b590*/  MOV R0, UR6 ;  /* 0x0000000600007c02 */ /* 0x000fce0008000f00 */
.L_x_184:
[----:B-1----:R1:W2:Y:S02]  /*b5a0*/  SYNCS.PHASECHK.TRANS64.TRYWAIT P0, [R0+URZ], R3 ;  /* 0x00000003000075a7 */ /* 0x0022a400080011ff */
[----:B--2---:R-:W-:Y:S05]  /*b5b0*/  @!P0 NANOSLEEP.SYNCS 0x989680 ;  /* 0x009896800000895d */ /* 0x004fea0003900000 */
[----:B------:R-:W2:Y:S02]  /*b5c0*/  @!P0 SYNCS.PHASECHK.TRANS64 P0, [R0+URZ], R3 ;  /* 0x00000003000085a7 */ /* 0x000ea400080010ff */
[----:B--2---:R-:W-:Y:S05]  /*b5d0*/  @!P0 BRA `(.L_x_184) ;  /* 0xfffffffc00f08947 */ /* 0x004fea000383ffff */
[----:B------:R-:W-:Y:S05]  /*b5e0*/  BRA `(.L_x_185) ;  /* 0xffffff8000ac7947 */ /* 0x000fea000383ffff */
.L_x_61:
[----:B-1----:R-:W-:-:S07]  /*b5f0*/  MOV R0, UR7 ;  /* 0x0000000700007c02 */ /* 0x002fce0008000f00 */
.L_x_186:
[----:B-1----:R1:W2:Y:S02]  /*b600*/  SYNCS.PHASECHK.TRANS64.TRYWAIT P0, [R0+URZ], R2 ;  /* 0x00000002000075a7 */ /* 0x0022a400080011ff */
[----:B--2---:R-:W-:Y:S05]  /*b610*/  @!P0 NANOSLEEP.SYNCS 0x989680 ;  /* 0x009896800000895d */ /* 0x004fea0003900000 */
[----:B------:R-:W2:Y:S02]  /*b620*/  @!P0 SYNCS.PHASECHK.TRANS64 P0, [R0+URZ], R2 ;  /* 0x00000002000085a7 */ /* 0x000ea400080010ff */
[----:B--2---:R-:W-:Y:S05]  /*b630*/  @!P0 BRA `(.L_x_186) ;  /* 0xfffffffc00f08947 */ /* 0x004fea000383ffff */
[----:B------:R-:W-:Y:S05]  /*b640*/  BRA `(.L_x_187) ;  /* 0xffffff8000b87947 */ /* 0x000fea000383ffff */
.L_x_66:
[----:B--2---:R2:W3:Y:S02]  /*b650*/  SYNCS.PHASECHK.TRANS64.TRYWAIT P0, [R0+URZ+0x70], R2 ;  /* 0x00007002000075a7 */ /* 0x0044e400080011ff */
[----:B---3--:R-:W-:Y:S05]  /*b660*/  @!P0 NANOSLEEP.SYNCS 0x989680 ;  /* 0x009896800000895d */ /* 0x008fea0003900000 */
[----:B------:R-:W3:Y:S02]  /*b670*/  @!P0 SYNCS.PHASECHK.TRANS64 P0, [R0+URZ+0x70], R2 ;  /* 0x00007002000085a7 */ /* 0x000ee400080010ff */
[----:B---3--:R-:W-:Y:S05]  /*b680*/  @!P0 BRA `(.L_x_66) ;  /* 0xfffffffc00f08947 */ /* 0x008fea000383ffff */
[----:B------:R-:W-:Y:S05]  /*b690*/  BRA `(.L_x_188) ;  /* 0xffffff8400b87947 */ /* 0x000fea000383ffff */
.L_x_69:
[----:B------:R-:W-:Y:S07]  /*b6a0*/  MOV R0, UR7 ;  /* 0x0000000700007c02 */ /* 0x000fee0008000f00 */
.L_x_189:
[----:B--2---:R2:W3:Y:S02]  /*b6b0*/  SYNCS.PHASECHK.TRANS64.TRYWAIT P0, [R0+URZ+0x68], R2 ;  /* 0x00006802000075a7 */ /* 0x0044e400080011ff */
[----:B---3--:R-:W-:Y:S05]  /*b6c0*/  @!P0 NANOSLEEP.SYNCS 0x989680 ;  /* 0x009896800000895d */ /* 0x008fea0003900000 */
[----:B------:R-:W3:Y:S02]  /*b6d0*/  @!P0 SYNCS.PHASECHK.TRANS64 P0, [R0+URZ+0x68], R2 ;  /* 0x00006802000085a7 */ /* 0x000ee400080010ff */
[----:B---3--:R-:W-:Y:S05]  /*b6e0*/  @!P0 BRA `(.L_x_189) ;  /* 0xfffffffc00f08947 */ /* 0x008fea000383ffff */
[----:B------:R-:W-:Y:S05]  /*b6f0*/  BRA `(.L_x_68) ;  /* 0xffffff8800987947 */ /* 0x000fea000383ffff */
.L_x_72:
[----:B------:R-:W-:Y:S07]  /*b700*/  MOV R0, UR7 ;  /* 0x0000000700007c02 */ /* 0x000fee0008000f00 */
.L_x_190:
[----:B-1----:R1:W2:Y:S02]  /*b710*/  SYNCS.PHASECHK.TRANS64.TRYWAIT P0, [R0+URZ+0x40], R32 ;  /* 0x00004020000075a7 */ /* 0x0022a400080011ff */
[----:B--2---:R-:W-:Y:S05]  /*b720*/  @!P0 NANOSLEEP.SYNCS 0x989680 ;  /* 0x009896800000895d */ /* 0x004fea0003900000 */
[----:B------:R-:W2:Y:S02]  /*b730*/  @!P0 SYNCS.PHASECHK.TRANS64 P0, [R0+URZ+0x40], R32 ;  /* 0x00004020000085a7 */ /* 0x000ea400080010ff */
[----:B--2---:R-:W-:Y:S05]  /*b740*/  @!P0 BRA `(.L_x_190) ;  /* 0xfffffffc00f08947 */ /* 0x004fea000383ffff */
[----:B------:R-:W-:Y:S05]  /*b750*/  BRA `(.L_x_191) ;  /* 0xffffff8c00147947 */ /* 0x000fea000383ffff */
.L_x_73:
[----:B------:R-:W-:Y:S07]  /*b760*/  MOV R0, UR7 ;  /* 0x0000000700007c02 */ /* 0x000fee0008000f00 */
.L_x_192:
[----:B-1----:R1:W2:Y:S02]  /*b770*/  SYNCS.PHASECHK.TRANS64.TRYWAIT P0, [R0+URZ+0x48], R32 ;  /* 0x00004820000075a7 */ /* 0x0022a400080011ff */
[----:B--2---:R-:W-:Y:S05]  /*b780*/  @!P0 NANOSLEEP.SYNCS 0x989680 ;  /* 0x009896800000895d */ /* 0x004fea0003900000 */
[----:B------:R-:W2:Y:S02]  /*b790*/  @!P0 SYNCS.PHASECHK.TRANS64 P0, [R0+URZ+0x48], R32 ;  /* 0x00004820000085a7 */ /* 0x000ea400080010ff */
[----:B--2---:R-:W-:Y:S05]  /*b7a0*/  @!P0 BRA `(.L_x_192) ;  /* 0xfffffffc00f08947 */ /* 0x004fea000383ffff */
[----:B------:R-:W-:Y:S05]  /*b7b0*/  BRA `(.L_x_193) ;  /* 0xffffff8c00507947 */ /* 0x000fea000383ffff */
.L_x_74:
[----:B------:R-:W-:Y:S07]  /*b7c0*/  MOV R0, UR7 ;  /* 0x0000000700007c02 */ /* 0x000fee0008000f00 */
.L_x_194:
[----:B-1----:R1:W2:Y:S02]  /*b7d0*/  SYNCS.PHASECHK.TRANS64.TRYWAIT P0, [R0+URZ+0x50], R32 ;  /* 0x00005020000075a7 */ /* 0x0022a400080011ff */
[----:B--2---:R-:W-:Y:S05]  /*b7e0*/  @!P0 NANOSLEEP.SYNCS 0x989680 ;  /* 0x009896800000895d */ /* 0x004fea0003900000 */
[----:B------:R-:W2:Y:S02]  /*b7f0*/  @!P0 SYNCS.PHASECHK.TRANS64 P0, [R0+URZ+0x50], R32 ;  /* 0x00005020000085a7 */ /* 0x000ea400080010ff */
[----:B--2---:R-:W-:Y:S05]  /*b800*/  @!P0 BRA `(.L_x_194) ;  /* 0xfffffffc00f08947 */ /* 0x004fea000383ffff */
[----:B------:R-:W-:Y:S05]  /*b810*/  BRA `(.L_x_195) ;  /* 0xffffff8c00907947 */ /* 0x000fea000383ffff */
.L_x_75:
[----:B------:R-:W-:Y:S07]  /*b820*/  MOV R0, UR7 ;  /* 0x0000000700007c02 */ /* 0x000fee0008000f00 */
.L_x_196:
[----:B-1----:R1:W2:Y:S02]  /*b830*/  SYNCS.PHASECHK.TRANS64.TRYWAIT P0, [R0+URZ+0x58], R32 ;  /* 0x00005820000075a7 */ /* 0x0022a400080011ff */
[----:B--2---:R-:W-:Y:S05]  /*b840*/  @!P0 NANOSLEEP.SYNCS 0x989680 ;  /* 0x009896800000895d */ /* 0x004fea0003900000 */
[----:B------:R-:W2:Y:S02]  /*b850*/  @!P0 SYNCS.PHASECHK.TRANS64 P0, [R0+URZ+0x58], R32 ;  /* 0x00005820000085a7 */ /* 0x000ea400080010ff */
[----:B--2---:R-:W-:Y:S05]  /*b860*/  @!P0 BRA `(.L_x_196) ;  /* 0xfffffffc00f08947 */ /* 0x004fea000383ffff */
[----:B------:R-:W-:Y:S05]  /*b870*/  BRA `(.L_x_197) ;  /* 0xffffff8c00d47947 */ /* 0x000fea000383ffff */
.L_x_76:
[----:B------:R-:W-:Y:S07]  /*b880*/  MOV R0, UR7 ;  /* 0x0000000700007c02 */ /* 0x000fee0008000f00 */
.L_x_198:
[----:B-1----:R1:W2:Y:S02]  /*b890*/  SYNCS.PHASECHK.TRANS64.TRYWAIT P0, [R0+URZ+0x40], R14 ;  /* 0x0000400e000075a7 */ /* 0x0022a400080011ff */
[----:B--2---:R-:W-:Y:S05]  /*b8a0*/  @!P0 NANOSLEEP.SYNCS 0x989680 ;  /* 0x009896800000895d */ /* 0x004fea0003900000 */
[----:B------:R-:W2:Y:S02]  /*b8b0*/  @!P0 SYNCS.PHASECHK.TRANS64 P0, [R0+URZ+0x40], R14 ;  /* 0x0000400e000085a7 */ /* 0x000ea400080010ff */
[----:B--2---:R-:W-:Y:S05]  /*b8c0*/  @!P0 BRA `(.L_x_198) ;  /* 0xfffffffc00f08947 */ /* 0x004fea000383ffff */
[----:B------:R-:W-:Y:S05]  /*b8d0*/  BRA `(.L_x_199) ;  /* 0xffffff90001c7947 */ /* 0x000fea000383ffff */
.L_x_77:
[----:B------:R-:W-:Y:S07]  /*b8e0*/  MOV R0, UR7 ;  /* 0x0000000700007c02 */ /* 0x000fee0008000f00 */
.L_x_200:
[----:B-1----:R1:W2:Y:S02]  /*b8f0*/  SYNCS.PHASECHK.TRANS64.TRYWAIT P0, [R0+URZ+0x48], R14 ;  /* 0x0000480e000075a7 */ /* 0x0022a400080011ff */
[----:B--2---:R-:W-:Y:S05]  /*b900*/  @!P0 NANOSLEEP.SYNCS 0x989680 ;  /* 0x009896800000895d */ /* 0x004fea0003900000 */
[----:B------:R-:W2:Y:S02]  /*b910*/  @!P0 SYNCS.PHASECHK.TRANS64 P0, [R0+URZ+0x48], R14 ;  /* 0x0000480e000085a7 */ /* 0x000ea400080010ff */
[----:B--2---:R-:W-:Y:S05]  /*b920*/  @!P0 BRA `(.L_x_200) ;  /* 0xfffffffc00f08947 */ /* 0x004fea000383ffff */
[----:B------:R-:W-:Y:S05]  /*b930*/  BRA `(.L_x_201) ;  /* 0xffffff9000607947 */ /* 0x000fea000383ffff */
.L_x_78:
[----:B------:R-:W-:Y:S07]  /*b940*/  MOV R0, UR7 ;  /* 0x0000000700007c02 */ /* 0x000fee0008000f00 */
.L_x_202:
[----:B-1----:R1:W2:Y:S02]  /*b950*/  SYNCS.PHASECHK.TRANS64.TRYWAIT P0, [R0+URZ+0x50], R14 ;  /* 0x0000500e000075a7 */ /* 0x0022a400080011ff */
[----:B--2---:R-:W-:Y:S05]  /*b960*/  @!P0 NANOSLEEP.SYNCS 0x989680 ;  /* 0x009896800000895d */ /* 0x004fea0003900000 */
[----:B------:R-:W2:Y:S02]  /*b970*/  @!P0 SYNCS.PHASECHK.TRANS64 P0, [R0+URZ+0x50], R14 ;  /* 0x0000500e000085a7 */ /* 0x000ea400080010ff */
[----:B--2---:R-:W-:Y:S05]  /*b980*/  @!P0 BRA `(.L_x_202) ;  /* 0xfffffffc00f08947 */ /* 0x004fea000383ffff */
[----:B------:R-:W-:Y:S05]  /*b990*/  BRA `(.L_x_203) ;  /* 0xffffff9000a47947 */ /* 0x000fea000383ffff */
.L_x_79:
[----:B------:R-:W-:Y:S07]  /*b9a0*/  MOV R0, UR7 ;  /* 0x0000000700007c02 */ /* 0x000fee0008000f00 */
.L_x_204:
[----:B-1----:R1:W2:Y:S02]  /*b9b0*/  SYNCS.PHASECHK.TRANS64.TRYWAIT P0, [R0+URZ+0x58], R14 ;  /* 0x0000580e000075a7 */ /* 0x0022a400080011ff */
[----:B--2---:R-:W-:Y:S05]  /*b9c0*/  @!P0 NANOSLEEP.SYNCS 0x989680 ;  /* 0x009896800000895d */ /* 0x004fea0003900000 */
[----:B------:R-:W2:Y:S02]  /*b9d0*/  @!P0 SYNCS.PHASECHK.TRANS64 P0, [R0+URZ+0x58], R14 ;  /* 0x0000580e000085a7 */ /* 0x000ea400080010ff */
[----:B--2---:R-:W-:Y:S05]  /*b9e0*/  @!P0 BRA `(.L_x_204) ;  /* 0xfffffffc00f08947 */ /* 0x004fea000383ffff */
[----:B------:R-:W-:Y:S05]  /*b9f0*/  BRA `(.L_x_205) ;  /* 0xffffff9400287947 */ /* 0x000fea000383ffff */
.L_x_81:
[----:B------:R-:W-:-:S07]  /*ba00*/  MOV R0, UR7 ;  /* 0x0000000700007c02 */ /* 0x000fce0008000f00 */
.L_x_206:
[----:B-1----:R1:W3:Y:S02]  /*ba10*/  SYNCS.PHASECHK.TRANS64.TRYWAIT P0, [R0+URZ+0x40], R32 ;  /* 0x00004020000075a7 */ /* 0x0022e400080011ff */
[----:B---3--:R-:W-:Y:S05]  /*ba20*/  @!P0 NANOSLEEP.SYNCS 0x989680 ;  /* 0x009896800000895d */ /* 0x008fea0003900000 */
[----:B------:R-:W3:Y:S02]  /*ba30*/  @!P0 SYNCS.PHASECHK.TRANS64 P0, [R0+URZ+0x40], R32 ;  /* 0x00004020000085a7 */ /* 0x000ee400080010ff */
[----:B---3--:R-:W-:Y:S05]  /*ba40*/  @!P0 BRA `(.L_x_206) ;  /* 0xfffffffc00f08947 */ /* 0x008fea000383ffff */
[----:B------:R-:W-:Y:S05]  /*ba50*/  BRA `(.L_x_207) ;  /* 0xffffff9400907947 */ /* 0x000fea000383ffff */
.L_x_82:
[----:B-1----:R-:W-:-:S07]  /*ba60*/  MOV R0, UR7 ;  /* 0x0000000700007c02 */ /* 0x002fce0008000f00 */
.L_x_208:
[----:B-1----:R1:W3:Y:S02]  /*ba70*/  SYNCS.PHASECHK.TRANS64.TRYWAIT P0, [R0+URZ+0x48], R32 ;  /* 0x00004820000075a7 */ /* 0x0022e400080011ff */
[----:B---3--:R-:W-:Y:S05]  /*ba80*/  @!P0 NANOSLEEP.SYNCS 0x989680 ;  /* 0x009896800000895d */ /* 0x008fea0003900000 */
[----:B------:R-:W3:Y:S02]  /*ba90*/  @!P0 SYNCS.PHASECHK.TRANS64 P0, [R0+URZ+0x48], R32 ;  /* 0x00004820000085a7 */ /* 0x000ee400080010ff */
[----:B---3--:R-:W-:Y:S05]  /*baa0*/  @!P0 BRA `(.L_x_208) ;  /* 0xfffffffc00f08947 */ /* 0x008fea000383ffff */
[----:B------:R-:W-:Y:S05]  /*bab0*/  BRA `(.L_x_209) ;  /* 0xffffff9400807947 */ /* 0x000fea000383ffff */
.L_x_83:
[----:B------:R-:W-:-:S07]  /*bac0*/  MOV R2, UR7 ;  /* 0x0000000700027c02 */ /* 0x000fce0008000f00 */
.L_x_210:
[----:B-1----:R1:W3:Y:S02]  /*bad0*/  SYNCS.PHASECHK.TRANS64.TRYWAIT P0, [R2+URZ+0x50], R32 ;  /* 0x00005020020075a7 */ /* 0x0022e400080011ff */
[----:B---3--:R-:W-:Y:S05]  /*bae0*/  @!P0 NANOSLEEP.SYNCS 0x989680 ;  /* 0x009896800000895d */ /* 0x008fea0003900000 */
[----:B------:R-:W3:Y:S02]  /*baf0*/  @!P0 SYNCS.PHASECHK.TRANS64 P0, [R2+URZ+0x50], R32 ;  /* 0x00005020020085a7 */ /* 0x000ee400080010ff */
[----:B---3--:R-:W-:Y:S05]  /*bb00*/  @!P0 BRA `(.L_x_210) ;  /* 0xfffffffc00f08947 */ /* 0x008fea000383ffff */
[----:B------:R-:W-:Y:S05]  /*bb10*/  BRA `(.L_x_211) ;  /* 0xffffff9400747947 */ /* 0x000fea000383ffff */
.L_x_85:
[----:B--2---:R2:W4:Y:S02]  /*bb20*/  SYNCS.PHASECHK.TRANS64.TRYWAIT P0, [R0+URZ+0x70], R2 ;  /* 0x00007002000075a7 */ /* 0x00452400080011ff */
[----:B----4-:R-:W-:Y:S05]  /*bb30*/  @!P0 NANOSLEEP.SYNCS 0x989680 ;  /* 0x009896800000895d */ /* 0x010fea0003900000 */
[----:B------:R-:W4:Y:S02]  /*bb40*/  @!P0 SYNCS.PHASECHK.TRANS64 P0, [R0+URZ+0x70], R2 ;  /* 0x00007002000085a7 */ /* 0x000f2400080010ff */
[----:B----4-:R-:W-:Y:S05]  /*bb50*/  @!P0 BRA `(.L_x_85) ;  /* 0xfffffffc00f08947 */ /* 0x010fea000383ffff */
[----:B------:R-:W-:Y:S05]  /*bb60*/  BRA `(.L_x_212) ;  /* 0xffffff9800487947 */ /* 0x000fea000383ffff */
.L_x_96:
[----:B-1----:R-:W-:Y:S04]  /*bb70*/  MOV R0, UR48 ;  /* 0x0000003000007c02 */ /* 0x002fe80008000f00 */
[----:B------:R1:W3:Y:S03]  /*bb80*/  SYNCS.PHASECHK.TRANS64.TRYWAIT P1, [R0+URZ+0x20], R3 ;  /* 0x00002003000075a7 */ /* 0x0002e600080211ff */
[----:B---3--:R-:W-:Y:S05]  /*bb90*/  @!P1 NANOSLEEP.SYNCS 0x989680 ;  /* 0x009896800000995d */ /* 0x008fea0003900000 */
[----:B------:R-:W3:Y:S02]  /*bba0*/  @!P1 SYNCS.PHASECHK.TRANS64 P1, [R0+URZ+0x20], R3 ;  /* 0x00002003000095a7 */ /* 0x000ee400080210ff */
[----:B---3--:R-:W-:Y:S05]  /*bbb0*/  @!P1 BRA `(.L_x_96) ;  /* 0xfffffffc00ec9947 */ /* 0x008fea000383ffff */
[----:B------:R-:W-:Y:S05]  /*bbc0*/  BRA `(.L_x_95) ;  /* 0xffffffa4007c7947 */ /* 0x000fea000383ffff */
.L_x_98:
[----:B-1----:R1:W2:Y:S02]  /*bbd0*/  SYNCS.PHASECHK.TRANS64.TRYWAIT P0, [R83+URZ+0x90], R2 ;  /* 0x00009002530075a7 */ /* 0x0022a400080011ff */
[----:B--2---:R-:W-:Y:S05]  /*bbe0*/  @!P0 NANOSLEEP.SYNCS 0x989680 ;  /* 0x009896800000895d */ /* 0x004fea0003900000 */
[----:B------:R-:W2:Y:S02]  /*bbf0*/  @!P0 SYNCS.PHASECHK.TRANS64 P0, [R83+URZ+0x90], R2 ;  /* 0x00009002530085a7 */ /* 0x000ea400080010ff */
[----:B--2---:R-:W-:Y:S05]  /*bc00*/  @!P0 BRA `(.L_x_98) ;  /* 0xfffffffc00f08947 */ /* 0x004fea000383ffff */
[----:B------:R-:W-:Y:S05]  /*bc10*/  BRA `(.L_x_97) ;  /* 0xffffffa400a87947 */ /* 0x000fea000383ffff */
.L_x_107:
[----:B-1----:R1:W2:Y:S02]  /*bc20*/  SYNCS.PHASECHK.TRANS64.TRYWAIT P0, [R2+URZ+0x20], R0 ;  /* 0x00002000020075a7 */ /* 0x0022a400080011ff */
[----:B--2---:R-:W-:Y:S05]  /*bc30*/  @!P0 NANOSLEEP.SYNCS 0x989680 ;  /* 0x009896800000895d */ /* 0x004fea0003900000 */
[----:B------:R-:W2:Y:S02]  /*bc40*/  @!P0 SYNCS.PHASECHK.TRANS64 P0, [R2+URZ+0x20], R0 ;  /* 0x00002000020085a7 */ /* 0x000ea400080010ff */
[----:B--2---:R-:W-:Y:S05]  /*bc50*/  @!P0 BRA `(.L_x_107) ;  /* 0xfffffffc00f08947 */ /* 0x004fea000383ffff */
[----:B------:R-:W-:Y:S05]  /*bc60*/  BRA `(.L_x_106) ;  /* 0xffffffac00cc7947 */ /* 0x000fea000383ffff */
.L_x_115:
[----:B-1----:R1:W2:Y:S02]  /*bc70*/  SYNCS.PHASECHK.TRANS64.TRYWAIT P0, [R0+URZ+0x20], R5 ;  /* 0x00002005000075a7 */ /* 0x0022a400080011ff */
[----:B--2---:R-:W-:Y:S05]  /*bc80*/  @!P0 NANOSLEEP.SYNCS 0x989680 ;  /* 0x009896800000895d */ /* 0x004fea0003900000 */
[----:B------:R-:W2:Y:S02]  /*bc90*/  @!P0 SYNCS.PHASECHK.TRANS64 P0, [R0+URZ+0x20], R5 ;  /* 0x00002005000085a7 */ /* 0x000ea400080010ff */
[----:B--2---:R-:W-:Y:S05]  /*bca0*/  @!P0 BRA `(.L_x_115) ;  /* 0xfffffffc00f08947 */ /* 0x004fea000383ffff */
[----:B------:R-:W-:Y:S05]  /*bcb0*/  BRA `(.L_x_114) ;  /* 0xffffffb800107947 */ /* 0x000fea000383ffff */
.L_x_123:
[----:B-1----:R1:W2:Y:S02]  /*bcc0*/  SYNCS.PHASECHK.TRANS64.TRYWAIT P0, [R0+URZ+0x20], R5 ;  /* 0x00002005000075a7 */ /* 0x0022a400080011ff */
[----:B--2---:R-:W-:Y:S05]  /*bcd0*/  @!P0 NANOSLEEP.SYNCS 0x989680 ;  /* 0x009896800000895d */ /* 0x004fea0003900000 */
[----:B------:R-:W2:Y:S02]  /*bce0*/  @!P0 SYNCS.PHASECHK.TRANS64 P0, [R0+URZ+0x20], R5 ;  /* 0x00002005000085a7 */ /* 0x000ea400080010ff */
[----:B--2---:R-:W-:Y:S05]  /*bcf0*/  @!P0 BRA `(.L_x_123) ;  /* 0xfffffffc00f08947 */ /* 0x004fea000383ffff */
[----:B------:R-:W-:Y:S05]  /*bd00*/  BRA `(.L_x_122) ;  /* 0xffffffc000587947 */ /* 0x000fea000383ffff */
.L_x_131:
[----:B-1----:R1:W2:Y:S02]  /*bd10*/  SYNCS.PHASECHK.TRANS64.TRYWAIT P0, [R0+URZ+0x20], R5 ;  /* 0x00002005000075a7 */ /* 0x0022a400080011ff */
[----:B--2---:R-:W-:Y:S05]  /*bd20*/  @!P0 NANOSLEEP.SYNCS 0x989680 ;  /* 0x009896800000895d */ /* 0x004fea0003900000 */
[----:B------:R-:W2:Y:S02]  /*bd30*/  @!P0 SYNCS.PHASECHK.TRANS64 P0, [R0+URZ+0x20], R5 ;  /* 0x00002005000085a7 */ /* 0x000ea400080010ff */
[----:B--2---:R-:W-:Y:S05]  /*bd40*/  @!P0 BRA `(.L_x_131) ;  /* 0xfffffffc00f08947 */ /* 0x004fea000383ffff */
[----:B------:R-:W-:Y:S05]  /*bd50*/  BRA `(.L_x_130) ;  /* 0xffffffc800ac7947 */ /* 0x000fea000383ffff */
.L_x_139:
[----:B-1----:R1:W2:Y:S02]  /*bd60*/  SYNCS.PHASECHK.TRANS64.TRYWAIT P0, [R0+URZ+0x20], R5 ;  /* 0x00002005000075a7 */ /* 0x0022a400080011ff */
[----:B--2---:R-:W-:Y:S05]  /*bd70*/  @!P0 NANOSLEEP.SYNCS 0x989680 ;  /* 0x009896800000895d */ /* 0x004fea0003900000 */
[----:B------:R-:W2:Y:S02]  /*bd80*/  @!P0 SYNCS.PHASECHK.TRANS64 P0, [R0+URZ+0x20], R5 ;  /* 0x00002005000085a7 */ /* 0x000ea400080010ff */
[----:B--2---:R-:W-:Y:S05]  /*bd90*/  @!P0 BRA `(.L_x_139) ;  /* 0xfffffffc00f08947 */ /* 0x004fea000383ffff */
[----:B------:R-:W-:Y:S05]  /*bda0*/  BRA `(.L_x_138) ;  /* 0xffffffd400107947 */ /* 0x000fea000383ffff */
.L_x_147:
[----:B-1----:R1:W2:Y:S02]  /*bdb0*/  SYNCS.PHASECHK.TRANS64.TRYWAIT P0, [R0+URZ+0x20], R5 ;  /* 0x00002005000075a7 */ /* 0x0022a400080011ff */
[----:B--2---:R-:W-:Y:S05]  /*bdc0*/  @!P0 NANOSLEEP.SYNCS 0x989680 ;  /* 0x009896800000895d */ /* 0x004fea0003900000 */
[----:B------:R-:W2:Y:S02]  /*bdd0*/  @!P0 SYNCS.PHASECHK.TRANS64 P0, [R0+URZ+0x20], R5 ;  /* 0x00002005000085a7 */ /* 0x000ea400080010ff */
[----:B--2---:R-:W-:Y:S05]  /*bde0*/  @!P0 BRA `(.L_x_147) ;  /* 0xfffffffc00f08947 */ /* 0x004fea000383ffff */
[----:B------:R-:W-:Y:S05]  /*bdf0*/  BRA `(.L_x_146) ;  /* 0xffffffdc00687947 */ /* 0x000fea000383ffff */
.L_x_155:
[----:B--2---:R2:W3:Y:S02]  /*be00*/  SYNCS.PHASECHK.TRANS64.TRYWAIT P0, [R0+URZ+0x20], R91 ;  /* 0x0000205b000075a7 */ /* 0x0044e400080011ff */
[----:B---3--:R-:W-:Y:S05]  /*be10*/  @!P0 NANOSLEEP.SYNCS 0x989680 ;  /* 0x009896800000895d */ /* 0x008fea0003900000 */
[----:B------:R-:W3:Y:S02]  /*be20*/  @!P0 SYNCS.PHASECHK.TRANS64 P0, [R0+URZ+0x20], R91 ;  /* 0x0000205b000085a7 */ /* 0x000ee400080010ff */
[----:B---3--:R-:W-:Y:S05]  /*be30*/  @!P0 BRA `(.L_x_155) ;  /* 0xfffffffc00f08947 */ /* 0x008fea000383ffff */
[----:B------:R-:W-:Y:S05]  /*be40*/  BRA `(.L_x_154) ;  /* 0xffffffe400c07947 */ /* 0x000fea000383ffff */
        .weak           $__internal_0_$__cuda_sm10x_tcgen05_guardrail_trap_col_being_dealloced_not_returned_by_alloc
        .type           $__internal_0_$__cuda_sm10x_tcgen05_guardrail_trap_col_being_dealloced_not_returned_by_alloc,@function
        .size           $__internal_0_$__cuda_sm10x_tcgen05_guardrail_trap_col_being_dealloced_not_returned_by_alloc,($__internal_1_$__cuda_sm10x_tcgen05_guardrail_trap_phase_invalid_during_alloc - $__internal_0_$__cuda_sm10x_tcgen05_guardrail_trap_col_being_dealloced_not_returned_by_alloc)
$__internal_0_$__cuda_sm10x_tcgen05_guardrail_trap_col_being_dealloced_not_returned_by_alloc:
[----:B------:R-:W-:Y:S05]  /*be50*/  BPT.TRAP 0x1 ;  /* 0x000000040000795c */ /* 0x000fea0000300000 */
[----:B------:R-:W-:-:S04]  /*be60*/  HFMA2 R3, -RZ, RZ, 0, 0 ;  /* 0x00000000ff037431 */ /* 0x000fc800000001ff */
[----:B------:R-:W-:Y:S05]  /*be70*/  RET.REL.NODEC R2 `(_ZN7cutlass13device_kernelINS_4gemm6kernel13GemmUniversalIN4cute5tupleIJiiiiEEENS1_10collective13CollectiveMmaINS1_35MainloopSm100TmaUmmaWarpSpecializedILi2ELi2ELi4ENS5_IJNS4_1CILi1EEESB_SB_EEEEENS5_IJNSA_ILi64EEENSA_ILi256EEESE_EEENS_10tfloat32_tENS5_IJlSB_lEEESH_SI_NS4_8TiledMMAINS4_8MMA_AtomIJNS4_17SM100_MMA_TF32_SSISH_SH_fLi64ELi256ELNS4_4UMMA5MajorE0ELSN_0ELNSM_7ScaleInE0ELSO_0EEEEEENS4_6LayoutISC_NS5_IJNSA_ILi0EEESS_SS_EEEEENS5_IJNS4_10UnderscoreESV_SV_EEEEENS4_13SM90_TMA_LOADENS4_14ComposedLayoutINS4_7SwizzleILi3ELi4ELi3EEENS4_18smem_ptr_flag_bitsILi32EEENSR_INS5_IJNSA_ILi8EEENSA_ILi32EEEEEENS5_IJS15_SB_EEEEEEEvNS4_8identityESY_S19_vS1A_EENS_8epilogue10collective18CollectiveEpilogueINS1C_23Sm100TmaWarpSpecializedILi4ELi2ELi16ELb1ELb0EEEJSG_NS5_IJNSR_ISE_SB_EENSR_IS15_SB_EEEEESH_SI_SH_SI_NS1C_6fusion15FusionCallbacksIS1G_NS1K_17LinearCombinationISH_fSH_fLNS_15FloatRoundStyleE2EEESG_S1J_JEEENS4_5SM1004TMEM4LOAD26SM100_TMEM_LOAD_16dp128b8xESY_S19_NS4_17SM75_U32x4_LDSM_NENS4_14SM90_TMA_STOREES19_NS4_17SM90_U32x4_STSM_NENS4_39AutoVectorizingCopyWithAssumedAlignmentILi128EEEEEEvvEEEEvNT_6ParamsE) ;  /* 0xffffff4002607950 */ /* 0x000fea0003c3ffff */
        .weak           $__internal_1_$__cuda_sm10x_tcgen05_guardrail_trap_phase_invalid_during_alloc
        .type           $__internal_1_$__cuda_sm10x_tcgen05_guardrail_trap_phase_invalid_during_alloc,@function
        .size           $__internal_1_$__cuda_sm10x_tcgen05_guardrail_trap_phase_invalid_during_alloc,($__internal_2_$__cuda_sm10x_tcgen05_guardrail_trap_unallocated_columns_being_dealloced - $__internal_1_$__cuda_sm10x_tcgen05_guardrail_trap_phase_invalid_during_alloc)
$__internal_1_$__cuda_sm10x_tcgen05_guardrail_trap_phase_invalid_during_alloc:
[----:B------:R-:W-:Y:S05]  /*be80*/  BPT.TRAP 0x1 ;  /* 0x000000040000795c */ /* 0x000fea0000300000 */
[----:B------:R-:W-:-:S04]  /*be90*/  MOV R3, 0x0 ;  /* 0x0000000000037802 */ /* 0x000fc80000000f00 */
[----:B------:R-:W-:Y:S05]  /*bea0*/  RET.REL.NODEC R2 `(_ZN7cutlass13device_kernelINS_4gemm6kernel13GemmUniversalIN4cute5tupleIJiiiiEEENS1_10collective13CollectiveMmaINS1_35MainloopSm100TmaUmmaWarpSpecializedILi2ELi2ELi4ENS5_IJNS4_1CILi1EEESB_SB_EEEEENS5_IJNSA_ILi64EEENSA_ILi256EEESE_EEENS_10tfloat32_tENS5_IJlSB_lEEESH_SI_NS4_8TiledMMAINS4_8MMA_AtomIJNS4_17SM100_MMA_TF32_SSISH_SH_fLi64ELi256ELNS4_4UMMA5MajorE0ELSN_0ELNSM_7ScaleInE0ELSO_0EEEEEENS4_6LayoutISC_NS5_IJNSA_ILi0EEESS_SS_EEEEENS5_IJNS4_10UnderscoreESV_SV_EEEEENS4_13SM90_TMA_LOADENS4_14ComposedLayoutINS4_7SwizzleILi3ELi4ELi3EEENS4_18smem_ptr_flag_bitsILi32EEENSR_INS5_IJNSA_ILi8EEENSA_ILi32EEEEEENS5_IJS15_SB_EEEEEEEvNS4_8identityESY_S19_vS1A_EENS_8epilogue10collective18CollectiveEpilogueINS1C_23Sm100TmaWarpSpecializedILi4ELi2ELi16ELb1ELb0EEEJSG_NS5_IJNSR_ISE_SB_EENSR_IS15_SB_EEEEESH_SI_SH_SI_NS1C_6fusion15FusionCallbacksIS1G_NS1K_17LinearCombinationISH_fSH_fLNS_15FloatRoundStyleE2EEESG_S1J_JEEENS4_5SM1004TMEM4LOAD26SM100_TMEM_LOAD_16dp128b8xESY_S19_NS4_17SM75_U32x4_LDSM_NENS4_14SM90_TMA_STOREES19_NS4_17SM90_U32x4_STSM_NENS4_39AutoVectorizingCopyWithAssumedAlignmentILi128EEEEEEvvEEEEvNT_6ParamsE) ;  /* 0xffffff4002547950 */ /* 0x000fea0003c3ffff */
        .weak           $__internal_2_$__cuda_sm10x_tcgen05_guardrail_trap_unallocated_columns_being_dealloced
        .type           $__internal_2_$__cuda_sm10x_tcgen05_guardrail_trap_unallocated_columns_being_dealloced,@function
        .size           $__internal_2_$__cuda_sm10x_tcgen05_guardrail_trap_unallocated_columns_being_dealloced,(.L_x_214 - $__internal_2_$__cuda_sm10x_tcgen05_guardrail_trap_unallocated_columns_being_dealloced)
$__internal_2_$__cuda_sm10x_tcgen05_guardrail_trap_unallocated_columns_being_dealloced:
[----:B------:R-:W-:Y:S05]  /*beb0*/  BPT.TRAP 0x1 ;  /* 0x000000040000795c */ /* 0x000fea0000300000 */
[----:B------:R-:W-:-:S04]  /*bec0*/  HFMA2 R3, -RZ, RZ, 0, 0 ;  /* 0x00000000ff037431 */ /* 0x000fc800000001ff */
[----:B------:R-:W-:Y:S05]  /*bed0*/  RET.REL.NODEC R2 `(_ZN7cutlass13device_kernelINS_4gemm6kernel13GemmUniversalIN4cute5tupleIJiiiiEEENS1_10collective13CollectiveMmaINS1_35MainloopSm100TmaUmmaWarpSpecializedILi2ELi2ELi4ENS5_IJNS4_1CILi1EEESB_SB_EEEEENS5_IJNSA_ILi64EEENSA_ILi256EEESE_EEENS_10tfloat32_tENS5_IJlSB_lEEESH_SI_NS4_8TiledMMAINS4_8MMA_AtomIJNS4_17SM100_MMA_TF32_SSISH_SH_fLi64ELi256ELNS4_4UMMA5MajorE0ELSN_0ELNSM_7ScaleInE0ELSO_0EEEEEENS4_6LayoutISC_NS5_IJNSA_ILi0EEESS_SS_EEEEENS5_IJNS4_10UnderscoreESV_SV_EEEEENS4_13SM90_TMA_LOADENS4_14ComposedLayoutINS4_7SwizzleILi3ELi4ELi3EEENS4_18smem_ptr_flag_bitsILi32EEENSR_INS5_IJNSA_ILi8EEENSA_ILi32EEEEEENS5_IJS15_SB_EEEEEEEvNS4_8identityESY_S19_vS1A_EENS_8epilogue10collective18CollectiveEpilogueINS1C_23Sm100TmaWarpSpecializedILi4ELi2ELi16ELb1ELb0EEEJSG_NS5_IJNSR_ISE_SB_EENSR_IS15_SB_EEEEESH_SI_SH_SI_NS1C_6fusion15FusionCallbacksIS1G_NS1K_17LinearCombinationISH_fSH_fLNS_15FloatRoundStyleE2EEESG_S1J_JEEENS4_5SM1004TMEM4LOAD26SM100_TMEM_LOAD_16dp128b8xESY_S19_NS4_17SM75_U32x4_LDSM_NENS4_14SM90_TMA_STOREES19_NS4_17SM90_U32x4_STSM_NENS4_39AutoVectorizingCopyWithAssumedAlignmentILi128EEEEEEvvEEEEvNT_6ParamsE) ;  /* 0xffffff4002487950 */ /* 0x000fea0003c3ffff */
.L_x_213:
[----:B------:R-:W-:-:S00]  /*bee0*/  BRA `(.L_x_213) ;  /* 0xfffffffc00fc7947 */ /* 0x000fc0000383ffff */
[----:B------:R-:W-:-:S00]  /*bef0*/  NOP ;  /* 0x0000000000007918 */ /* 0x000fc00000000000 */
        /* <DEDUP_REMOVED lines=8> */
.L_x_214:


//--------------------- .nv.global.init           --------------------------
	.section	.nv.global.init,"aw",@progbits
.nv.global.init:
	.type		$str$27,@object
	.size		$str$27,($str$28 - $str$27)
$str$27:
        /*0000*/ 	.byte	0x28, 0x61, 0x64, 0x64, 0x72, 0x65, 0x73, 0x73, 0x20, 0x26, 0x20, 0x6d, 0x61, 0x73, 0x6b, 0x29
        /*0010*/ 	.byte	0x20, 0x3d, 0x3d, 0x20, 0x30, 0x00
	.type		$str$28,@object
	.size		$str$28,($str$26 - $str$28)
$str$28:
        /*0016*/ 	.byte	0x2f, 0x74, 0x6d, 0x70, 0x2f, 0x63, 0x75, 0x74, 0x6c, 0x61, 0x73, 0x73, 0x5f, 0x73, 0x77, 0x65
        /*0026*/ 	.byte	0x65, 0x70, 0x5f, 0x73, 0x72, 0x63, 0x2f, 0x69, 0x6e, 0x63, 0x6c, 0x75, 0x64, 0x65, 0x2f, 0x63
        /*0036*/ 	.byte	0x75, 0x74, 0x65, 0x2f, 0x70, 0x6f, 0x69, 0x6e, 0x74, 0x65, 0x72, 0x5f, 0x66, 0x6c, 0x61, 0x67
        /*0046*/ 	.byte	0x67, 0x65, 0x64, 0x2e, 0x68, 0x70, 0x70, 0x00
	.type		$str$26,@object
	.size		$str$26,($str$25 - $str$26)
$str$26:
        /*004e*/ 	.byte	0x2f, 0x74, 0x6d, 0x70, 0x2f, 0x63, 0x75, 0x74, 0x6c, 0x61, 0x73, 0x73, 0x5f, 0x73, 0x77, 0x65
        /*005e*/ 	.byte	0x65, 0x70, 0x5f, 0x73, 0x72, 0x63, 0x2f, 0x69, 0x6e, 0x63, 0x6c, 0x75, 0x64, 0x65, 0x2f, 0x63
        /*006e*/ 	.byte	0x75, 0x74, 0x65, 0x2f, 0x61, 0x74, 0x6f, 0x6d, 0x2f, 0x63, 0x6f, 0x70, 0x79, 0x5f, 0x74, 0x72
        /*007e*/ 	.byte	0x61, 0x69, 0x74, 0x73, 0x5f, 0x73, 0x6d, 0x31, 0x30, 0x30, 0x2e, 0x68, 0x70, 0x70, 0x00
	.type		$str$25,@object
	.size		$str$25,(__unnamed_1 - $str$25)
$str$25:
        /*008d*/ 	.byte	0x28, 0x28, 0x75, 0x69, 0x6e, 0x74, 0x33, 0x32, 0x5f, 0x74, 0x28, 0x74, 0x68, 0x72, 0x65, 0x61
        /*009d*/ 	.byte	0x64, 0x49, 0x64, 0x78, 0x2e, 0x78, 0x29, 0x20, 0x2f, 0x20, 0x33, 0x32, 0x29, 0x20, 0x25, 0x20
        /*00ad*/ 	.byte	0x34, 0x29, 0x20, 0x3d, 0x3d, 0x20, 0x28, 0x28, 0x28, 0x74, 0x6d, 0x65, 0x6d, 0x5f, 0x61, 0x64
        /*00bd*/ 	.byte	0x64, 0x72, 0x20, 0x3e, 0x3e, 0x20, 0x31, 0x36, 0x29, 0x20, 0x2f, 0x20, 0x33, 0x32, 0x29, 0x20
        /*00cd*/ 	.byte	0x25, 0x20, 0x34, 0x29, 0x00
	.type		__unnamed_1,@object
	.size		__unnamed_1,(__unnamed_2 - __unnamed_1)
__unnamed_1:
        /*00d2*/ 	.byte	0x61, 0x75, 0x74, 0x6f, 0x20, 0x63, 0x75, 0x74, 0x65, 0x3a, 0x3a, 0x61, 0x73, 0x5f, 0x70, 0x6f
        /* <DEDUP_REMOVED lines=24> */
        /*0262*/ 	.byte	0x30, 0x34, 0x38, 0x3e, 0x3e, 0x3e, 0x3e, 0x5d, 0x00
	.type		__unnamed_2,@object
	.size		__unnamed_2,(.L_2 - __unnamed_2)
__unnamed_2:
        /* <DEDUP_REMOVED lines=45> */
        /*053b*/ 	.byte	0x3e, 0x3e, 0x3e, 0x5d, 0x00
.L_2:


//--------------------- .nv.shared._ZN7cutlass13device_kernelINS_4gemm6kernel13GemmUniversalIN4cute5tupleIJiiiiEEENS1_10collective13CollectiveMmaINS1_35MainloopSm100TmaUmmaWarpSpecializedILi2ELi2ELi4ENS5_IJNS4_1CILi1EEESB_SB_EEEEENS5_IJNSA_ILi64EEENSA_ILi256EEESE_EEENS_10tfloat32_tENS5_IJlSB_lEEESH_SI_NS4_8TiledMMAINS4_8MMA_AtomIJNS4_17SM100_MMA_TF32_SSISH_SH_fLi64ELi256ELNS4_4UMMA5MajorE0ELSN_0ELNSM_7ScaleInE0ELSO_0EEEEEENS4_6LayoutISC_NS5_IJNSA_ILi0EEESS_SS_EEEEENS5_IJNS4_10UnderscoreESV_SV_EEEEENS4_13SM90_TMA_LOADENS4_14ComposedLayoutINS4_7SwizzleILi3ELi4ELi3EEENS4_18smem_ptr_flag_bitsILi32EEENSR_INS5_IJNSA_ILi8EEENSA_ILi32EEEEEENS5_IJS15_SB_EEEEEEEvNS4_8identityESY_S19_vS1A_EENS_8epilogue10collective18CollectiveEpilogueINS1C_23Sm100TmaWarpSpecializedILi4ELi2ELi16ELb1ELb0EEEJSG_NS5_IJNSR_ISE_SB_EENSR_IS15_SB_EEEEESH_SI_SH_SI_NS1C_6fusion15FusionCallbacksIS1G_NS1K_17LinearCombinationISH_fSH_fLNS_15FloatRoundStyleE2EEESG_S1J_JEEENS4_5SM1004TMEM4LOAD26SM100_TMEM_LOAD_16dp128b8xESY_S19_NS4_17SM75_U32x4_LDSM_NENS4_14SM90_TMA_STOREES19_NS4_17SM90_U32x4_STSM_NENS4_39AutoVectorizingCopyWithAssumedAlignmentILi128EEEEEEvvEEEEvNT_6ParamsE --------------------------
	.section	.nv.shared._ZN7cutlass13device_kernelINS_4gemm6kernel13GemmUniversalIN4cute5tupleIJiiiiEEENS1_10collective13CollectiveMmaINS1_35MainloopSm100TmaUmmaWarpSpecializedILi2ELi2ELi4ENS5_IJNS4_1CILi1EEESB_SB_EEEEENS5_IJNSA_ILi64EEENSA_ILi256EEESE_EEENS_10tfloat32_tENS5_IJlSB_lEEESH_SI_NS4_8TiledMMAINS4_8MMA_AtomIJNS4_17SM100_MMA_TF32_SSISH_SH_fLi64ELi256ELNS4_4UMMA5MajorE0ELSN_0ELNSM_7ScaleInE0ELSO_0EEEEEENS4_6LayoutISC_NS5_IJNSA_ILi0EEESS_SS_EEEEENS5_IJNS4_10UnderscoreESV_SV_EEEEENS4_13SM90_TMA_LOADENS4_14ComposedLayoutINS4_7SwizzleILi3ELi4ELi3EEENS4_18smem_ptr_flag_bitsILi32EEENSR_INS5_IJNSA_ILi8EEENSA_ILi32EEEEEENS5_IJS15_SB_EEEEEEEvNS4_8identityESY_S19_vS1A_EENS_8epilogue10collective18CollectiveEpilogueINS1C_23Sm100TmaWarpSpecializedILi4ELi2ELi16ELb1ELb0EEEJSG_NS5_IJNSR_ISE_SB_EENSR_IS15_SB_EEEEESH_SI_SH_SI_NS1C_6fusion15FusionCallbacksIS1G_NS1K_17LinearCombinationISH_fSH_fLNS_15FloatRoundStyleE2EEESG_S1J_JEEENS4_5SM1004TMEM4LOAD26SM100_TMEM_LOAD_16dp128b8xESY_S19_NS4_17SM75_U32x4_LDSM_NENS4_14SM90_TMA_STOREES19_NS4_17SM90_U32x4_STSM_NENS4_39AutoVectorizingCopyWithAssumedAlignmentILi128EEEEEEvvEEEEvNT_6ParamsE,"aw",@nobits
	.sectionflags	@""
	.align	16
	.zero		1024


//--------------------- .nv.shared.reserved.0     --------------------------
	.section	.nv.shared.reserved.0,"aw",@nobits
	.weak		__nv_reservedSMEM_offset_0_alias
	.size		__nv_reservedSMEM_offset_0_alias, 0, 64
	.other		__nv_reservedSMEM_offset_0_alias,@"STO_CUDA_RESERVED_SHARED STV_DEFAULT"
__nv_reservedSMEM_offset_0_alias:
	.zero		0
.nv.shared.reserved.0:
	.zero		64
	.weak		__nv_reservedSMEM_tcgen05_partition
	.type		__nv_reservedSMEM_tcgen05_partition,@object
	.size		__nv_reservedSMEM_tcgen05_partition,(.L_0 - __nv_reservedSMEM_tcgen05_partition)
__nv_reservedSMEM_tcgen05_partition:
	.zero		32
.L_0:


//--------------------- .nv.global                --------------------------
	.section	.nv.global,"aw",@nobits
.nv.global:
	.type		_ZN40_INTERNAL_94ad094a_4_k_cu_c11b0c07_368934cute1_E,@object
	.size		_ZN40_INTERNAL_94ad094a_4_k_cu_c11b0c07_368934cute1_E,(_ZN40_INTERNAL_94ad094a_4_k_cu_c11b0c07_368934cuda3std3__45__cpo6cbeginE - _ZN40_INTERNAL_94ad094a_4_k_cu_c11b0c07_368934cute1_E)
_ZN40_INTERNAL_94ad094a_4_k_cu_c11b0c07_368934cute1_E:
	.zero		1
	.type		_ZN40_INTERNAL_94ad094a_4_k_cu_c11b0c07_368934cuda3std3__45__cpo6cbeginE,@object
	.size		_ZN40_INTERNAL_94ad094a_4_k_cu_c11b0c07_368934cuda3std3__45__cpo6cbeginE,(_ZN40_INTERNAL_94ad094a_4_k_cu_c11b0c07_368934cuda3std3__48in_placeE - _ZN40_INTERNAL_94ad094a_4_k_cu_c11b0c07_368934cuda3std3__45__cpo6cbeginE)
_ZN40_INTERNAL_94ad094a_4_k_cu_c11b0c07_368934cuda3std3__45__cpo6cbeginE:
	.zero		1
	.type		_ZN40_INTERNAL_94ad094a_4_k_cu_c11b0c07_368934cuda3std3__48in_placeE,@object
	.size		_ZN40_INTERNAL_94ad094a_4_k_cu_c11b0c07_368934cuda3std3__48in_placeE,(_ZN40_INTERNAL_94ad094a_4_k_cu_c11b0c07_368934cuda3std6ranges3__45__cpo9iter_moveE - _ZN40_INTERNAL_94ad094a_4_k_cu_c11b0c07_368934cuda3std3__48in_placeE)
_ZN40_INTERNAL_94ad094a_4_k_cu_c11b0c07_368934cuda3std3__48in_placeE:
	.zero		1
	.type		_ZN40_INTERNAL_94ad094a_4_k_cu_c11b0c07_368934cuda3std6ranges3__45__cpo9iter_moveE,@object
	.size		_ZN40_INTERNAL_94ad094a_4_k_cu_c11b0c07_368934cuda3std6ranges3__45__cpo9iter_moveE,(_ZN40_INTERNAL_94ad094a_4_k_cu_c11b0c07_368934cuda3std3__45__cpo5beginE - _ZN40_INTERNAL_94ad094a_4_k_cu_c11b0c07_368934cuda3std6ranges3__45__cpo9iter_moveE)
_ZN40_INTERNAL_94ad094a_4_k_cu_c11b0c07_368934cuda3std6ranges3__45__cpo9iter_moveE:
	.zero		1
	.type		_ZN40_INTERNAL_94ad094a_4_k_cu_c11b0c07_368934cuda3std3__45__cpo5beginE,@object
	.size		_ZN40_INTERNAL_94ad094a_4_k_cu_c11b0c07_368934cuda3std3__45__cpo5beginE,(_ZN40_INTERNAL_94ad094a_4_k_cu_c11b0c07_368934cuda3std3__442_GLOBAL__N__94ad094a_4_k_cu_c11b0c07_368936ignoreE - _ZN40_INTERNAL_94ad094a_4_k_cu_c11b0c07_368934cuda3std3__45__cpo5beginE)
_ZN40_INTERNAL_94ad094a_4_k_cu_c11b0c07_368934cuda3std3__45__cpo5beginE:
	.zero		1
	.type		_ZN40_INTERNAL_94ad094a_4_k_cu_c11b0c07_368934cuda3std3__442_GLOBAL__N__94ad094a_4_k_cu_c11b0c07_368936ignoreE,@object
	.size		_ZN40_INTERNAL_94ad094a_4_k_cu_c11b0c07_368934cuda3std3__442_GLOBAL__N__94ad094a_4_k_cu_c11b0c07_368936ignoreE,(_ZN40_INTERNAL_94ad094a_4_k_cu_c11b0c07_368934cute7productE - _ZN40_INTERNAL_94ad094a_4_k_cu_c11b0c07_368934cuda3std3__442_GLOBAL__N__94ad094a_4_k_cu_c11b0c07_368936ignoreE)
_ZN40_INTERNAL_94ad094a_4_k_cu_c11b0c07_368934cuda3std3__442_GLOBAL__N__94ad094a_4_k_cu_c11b0c07_368936ignoreE:
	.zero		1
	.type		_ZN40_INTERNAL_94ad094a_4_k_cu_c11b0c07_368934cute7productE,@object
	.size		_ZN40_INTERNAL_94ad094a_4_k_cu_c11b0c07_368934cute7productE,(_ZN40_INTERNAL_94ad094a_4_k_cu_c11b0c07_368934cuda3std3__45__cpo3endE - _ZN40_INTERNAL_94ad094a_4_k_cu_c11b0c07_368934cute7productE)
_ZN40_INTERNAL_94ad094a_4_k_cu_c11b0c07_368934cute7productE:
	.zero		1
	.type		_ZN40_INTERNAL_94ad094a_4_k_cu_c11b0c07_368934cuda3std3__45__cpo3endE,@object
	.size		_ZN40_INTERNAL_94ad094a_4_k_cu_c11b0c07_368934cuda3std3__45__cpo3endE,(_ZN40_INTERNAL_94ad094a_4_k_cu_c11b0c07_368934cuda3std3__419piecewise_constructE - _ZN40_INTERNAL_94ad094a_4_k_cu_c11b0c07_368934cuda3std3__45__cpo3endE)
_ZN40_INTERNAL_94ad094a_4_k_cu_c11b0c07_368934cuda3std3__45__cpo3endE:
	.zero		1
	.type		_ZN40_INTERNAL_94ad094a_4_k_cu_c11b0c07_368934cuda3std3__419piecewise_constructE,@object
	.size		_ZN40_INTERNAL_94ad094a_4_k_cu_c11b0c07_368934cuda3std3__419piecewise_constructE,(_ZN40_INTERNAL_94ad094a_4_k_cu_c11b0c07_368934cuda3std3__45__cpo4cendE - _ZN40_INTERNAL_94ad094a_4_k_cu_c11b0c07_368934cuda3std3__419piecewise_constructE)
_ZN40_INTERNAL_94ad094a_4_k_cu_c11b0c07_368934cuda3std3__419piecewise_constructE:
	.zero		1
	.type		_ZN40_INTERNAL_94ad094a_4_k_cu_c11b0c07_368934cuda3std3__45__cpo4cendE,@object
	.size		_ZN40_INTERNAL_94ad094a_4_k_cu_c11b0c07_368934cuda3std3__45__cpo4cendE,(_ZN40_INTERNAL_94ad094a_4_k_cu_c11b0c07_368934cuda3std6ranges3__45__cpo4swapE - _ZN40_INTERNAL_94ad094a_4_k_cu_c11b0c07_368934cuda3std3__45__cpo4cendE)
_ZN40_INTERNAL_94ad094a_4_k_cu_c11b0c07_368934cuda3std3__45__cpo4cendE:
	.zero		1
	.type		_ZN40_INTERNAL_94ad094a_4_k_cu_c11b0c07_368934cuda3std6ranges3__45__cpo4swapE,@object
	.size		_ZN40_INTERNAL_94ad094a_4_k_cu_c11b0c07_368934cuda3std6ranges3__45__cpo4swapE,(.L_10 - _ZN40_INTERNAL_94ad094a_4_k_cu_c11b0c07_368934cuda3std6ranges3__45__cpo4swapE)
_ZN40_INTERNAL_94ad094a_4_k_cu_c11b0c07_368934cuda3std6ranges3__45__cpo4swapE:
	.zero		1
.L_10:


//--------------------- .nv.constant0._ZN7cutlass13device_kernelINS_4gemm6kernel13GemmUniversalIN4cute5tupleIJiiiiEEENS1_10collective13CollectiveMmaINS1_35MainloopSm100TmaUmmaWarpSpecializedILi2ELi2ELi4ENS5_IJNS4_1CILi1EEESB_SB_EEEEENS5_IJNSA_ILi64EEENSA_ILi256EEESE_EEENS_10tfloat32_tENS5_IJlSB_lEEESH_SI_NS4_8TiledMMAINS4_8MMA_AtomIJNS4_17SM100_MMA_TF32_SSISH_SH_fLi64ELi256ELNS4_4UMMA5MajorE0ELSN_0ELNSM_7ScaleInE0ELSO_0EEEEEENS4_6LayoutISC_NS5_IJNSA_ILi0EEESS_SS_EEEEENS5_IJNS4_10UnderscoreESV_SV_EEEEENS4_13SM90_TMA_LOADENS4_14ComposedLayoutINS4_7SwizzleILi3ELi4ELi3EEENS4_18smem_ptr_flag_bitsILi32EEENSR_INS5_IJNSA_ILi8EEENSA_ILi32EEEEEENS5_IJS15_SB_EEEEEEEvNS4_8identityESY_S19_vS1A_EENS_8epilogue10collective18CollectiveEpilogueINS1C_23Sm100TmaWarpSpecializedILi4ELi2ELi16ELb1ELb0EEEJSG_NS5_IJNSR_ISE_SB_EENSR_IS15_SB_EEEEESH_SI_SH_SI_NS1C_6fusion15FusionCallbacksIS1G_NS1K_17LinearCombinationISH_fSH_fLNS_15FloatRoundStyleE2EEESG_S1J_JEEENS4_5SM1004TMEM4LOAD26SM100_TMEM_LOAD_16dp128b8xESY_S19_NS4_17SM75_U32x4_LDSM_NENS4_14SM90_TMA_STOREES19_NS4_17SM90_U32x4_STSM_NENS4_39AutoVectorizingCopyWithAssumedAlignmentILi128EEEEEEvvEEEEvNT_6ParamsE --------------------------
	.section	.nv.constant0._ZN7cutlass13device_kernelINS_4gemm6kernel13GemmUniversalIN4cute5tupleIJiiiiEEENS1_10collective13CollectiveMmaINS1_35MainloopSm100TmaUmmaWarpSpecializedILi2ELi2ELi4ENS5_IJNS4_1CILi1EEESB_SB_EEEEENS5_IJNSA_ILi64EEENSA_ILi256EEESE_EEENS_10tfloat32_tENS5_IJlSB_lEEESH_SI_NS4_8TiledMMAINS4_8MMA_AtomIJNS4_17SM100_MMA_TF32_SSISH_SH_fLi64ELi256ELNS4_4UMMA5MajorE0ELSN_0ELNSM_7ScaleInE0ELSO_0EEEEEENS4_6LayoutISC_NS5_IJNSA_ILi0EEESS_SS_EEEEENS5_IJNS4_10UnderscoreESV_SV_EEEEENS4_13SM90_TMA_LOADENS4_14ComposedLayoutINS4_7SwizzleILi3ELi4ELi3EEENS4_18smem_ptr_flag_bitsILi32EEENSR_INS5_IJNSA_ILi8EEENSA_ILi32EEEEEENS5_IJS15_SB_EEEEEEEvNS4_8identityESY_S19_vS1A_EENS_8epilogue10collective18CollectiveEpilogueINS1C_23Sm100TmaWarpSpecializedILi4ELi2ELi16ELb1ELb0EEEJSG_NS5_IJNSR_ISE_SB_EENSR_IS15_SB_EEEEESH_SI_SH_SI_NS1C_6fusion15FusionCallbacksIS1G_NS1K_17LinearCombinationISH_fSH_fLNS_15FloatRoundStyleE2EEESG_S1J_JEEENS4_5SM1004TMEM4LOAD26SM100_TMEM_LOAD_16dp128b8xESY_S19_NS4_17SM75_U32x4_LDSM_NENS4_14SM90_TMA_STOREES19_NS4_17SM90_U32x4_STSM_NENS4_39AutoVectorizingCopyWithAssumedAlignmentILi128EEEEEEvvEEEEvNT_6ParamsE,"a",@progbits
	.sectionflags	@""
	.align	4
.nv.constant0._ZN7cutlass13device_kernelINS_4gemm6kernel13GemmUniversalIN4cute5tupleIJiiiiEEENS1_10collective13CollectiveMmaINS1_35MainloopSm100TmaUmmaWarpSpecializedILi2ELi2ELi4ENS5_IJNS4_1CILi1EEESB_SB_EEEEENS5_IJNSA_ILi64EEENSA_ILi256EEESE_EEENS_10tfloat32_tENS5_IJlSB_lEEESH_SI_NS4_8TiledMMAINS4_8MMA_AtomIJNS4_17SM100_MMA_TF32_SSISH_SH_fLi64ELi256ELNS4_4UMMA5MajorE0ELSN_0ELNSM_7ScaleInE0ELSO_0EEEEEENS4_6LayoutISC_NS5_IJNSA_ILi0EEESS_SS_EEEEENS5_IJNS4_10UnderscoreESV_SV_EEEEENS4_13SM90_TMA_LOADENS4_14ComposedLayoutINS4_7SwizzleILi3ELi4ELi3EEENS4_18smem_ptr_flag_bitsILi32EEENSR_INS5_IJNSA_ILi8EEENSA_ILi32EEEEEENS5_IJS15_SB_EEEEEEEvNS4_8identityESY_S19_vS1A_EENS_8epilogue10collective18CollectiveEpilogueINS1C_23Sm100TmaWarpSpecializedILi4ELi2ELi16ELb1ELb0EEEJSG_NS5_IJNSR_ISE_SB_EENSR_IS15_SB_EEEEESH_SI_SH_SI_NS1C_6fusion15FusionCallbacksIS1G_NS1K_17LinearCombinationISH_fSH_fLNS_15FloatRoundStyleE2EEESG_S1J_JEEENS4_5SM1004TMEM4LOAD26SM100_TMEM_LOAD_16dp128b8xESY_S19_NS4_17SM75_U32x4_LDSM_NENS4_14SM90_TMA_STOREES19_NS4_17SM90_U32x4_STSM_NENS4_39AutoVectorizingCopyWithAssumedAlignmentILi128EEEEEEvvEEEEvNT_6ParamsE:
	.zero		2944


//--------------------- SYMBOLS --------------------------

	.type		.nv.reservedSmem.offset0,@object
	.size		.nv.reservedSmem.offset0,0x4
	.type		.nv.reservedSmem.cap,@object
	.size		.nv.reservedSmem.cap,0x4
	.type		__assertfail,@function
